	.target	sm_90a

	.elftype	@"ET_EXEC"


//--------------------- .note.nv.tkinfo           --------------------------
	.section	.note.nv.tkinfo,"",@"SHT_NOTE"
	.sectionflags	@"SHF_NOTE_NV_TKINFO"
	.tkinfo
        /*0018*/ 	.word	0x00000002
        /*0030*/ 	.string	""
        /*0030*/ 	.string	"ptxas"
        /*0030*/ 	.string	"Cuda compilation tools, release 13.0, V13.0.88"
        /*0030*/ 	.string	"Build cuda_13.0.r13.0/compiler.36424714_0"
        /*0030*/ 	.string	"-arch sm_90a -m 64 "



//--------------------- .note.nv.cuinfo           --------------------------
	.section	.note.nv.cuinfo,"",@"SHT_NOTE"
	.sectionflags	@"SHF_NOTE_NV_CUINFO"
        /*0018*/ 	.short	0x0002
        /*001a*/ 	.short	0x005a
        /*001c*/ 	.short	0x0082
	.zero		2


//--------------------- .nv.info                  --------------------------
	.section	.nv.info,"",@"SHT_CUDA_INFO"
	.align	4


	//----- nvinfo : EIATTR_REGCOUNT
	.align		4
        /*0000*/ 	.byte	0x04, 0x2f
        /*0002*/ 	.short	(.L_12 - .L_11)
	.align		4
.L_11:
        /*0004*/ 	.word	index@(_ZN7cutlass13device_kernelIN5flash19enable_sm80_to_sm89INS1_16FlashAttnFwdSm80INS1_25CollectiveMainloopFwdSm80ILi4ELi1ELb0EN4cute5tupleIJNS5_1CILi128EEENS7_ILi64EEENS7_ILi96EEEEEELi96ENS_6half_tEfNS_4arch4Sm80ELb1ELb0ELb0ELb1ELb1ELb1ELb1ELb0EEENS1_21CollectiveEpilogueFwdINS6_IJS8_SA_S9_EEENS6_IJNS7_ILi1EEESI_SI_EEESC_SE_Li128ELb1ELb1ELb0ELb0EEENS1_19SingleTileSchedulerILb1ELb0ELb1ELi128EEEEEEEEEvNT_6ParamsE)
        /*0008*/ 	.word	0x00000004


	//----- nvinfo : EIATTR_FRAME_SIZE
	.align		4
.L_12:
        /*000c*/ 	.byte	0x04, 0x11
        /*000e*/ 	.short	(.L_14 - .L_13)
	.align		4
.L_13:
        /*0010*/ 	.word	index@(_ZN7cutlass13device_kernelIN5flash19enable_sm80_to_sm89INS1_16FlashAttnFwdSm80INS1_25CollectiveMainloopFwdSm80ILi4ELi1ELb0EN4cute5tupleIJNS5_1CILi128EEENS7_ILi64EEENS7_ILi96EEEEEELi96ENS_6half_tEfNS_4arch4Sm80ELb1ELb0ELb0ELb1ELb1ELb1ELb1ELb0EEENS1_21CollectiveEpilogueFwdINS6_IJS8_SA_S9_EEENS6_IJNS7_ILi1EEESI_SI_EEESC_SE_Li128ELb1ELb1ELb0ELb0EEENS1_19SingleTileSchedulerILb1ELb0ELb1ELi128EEEEEEEEEvNT_6ParamsE)
        /*0014*/ 	.word	0x00000000


	//----- nvinfo : EIATTR_REGCOUNT
	.align		4
.L_14:
        /*0018*/ 	.byte	0x04, 0x2f
        /*001a*/ 	.short	(.L_16 - .L_15)
	.align		4
.L_15:
        /*001c*/ 	.word	index@(_ZN7cutlass13device_kernelIN5flash19enable_sm80_to_sm89INS1_16FlashAttnFwdSm80INS1_25CollectiveMainloopFwdSm80ILi4ELi1ELb0EN4cute5tupleIJNS5_1CILi128EEENS7_ILi64EEENS7_ILi96EEEEEELi96ENS_6half_tEfNS_4arch4Sm80ELb1ELb0ELb0ELb1ELb1ELb0ELb1ELb0EEENS1_21CollectiveEpilogueFwdINS6_IJS8_SA_S9_EEENS6_IJNS7_ILi1EEESI_SI_EEESC_SE_Li128ELb1ELb1ELb0ELb0EEENS1_19SingleTileSchedulerILb1ELb0ELb1ELi128EEEEEEEEEvNT_6ParamsE)
        /*0020*/ 	.word	0x00000004


	//----- nvinfo : EIATTR_FRAME_SIZE
	.align		4
.L_16:
        /*0024*/ 	.byte	0x04, 0x11
        /*0026*/ 	.short	(.L_18 - .L_17)
	.align		4
.L_17:
        /*0028*/ 	.word	index@(_ZN7cutlass13device_kernelIN5flash19enable_sm80_to_sm89INS1_16FlashAttnFwdSm80INS1_25CollectiveMainloopFwdSm80ILi4ELi1ELb0EN4cute5tupleIJNS5_1CILi128EEENS7_ILi64EEENS7_ILi96EEEEEELi96ENS_6half_tEfNS_4arch4Sm80ELb1ELb0ELb0ELb1ELb1ELb0ELb1ELb0EEENS1_21CollectiveEpilogueFwdINS6_IJS8_SA_S9_EEENS6_IJNS7_ILi1EEESI_SI_EEESC_SE_Li128ELb1ELb1ELb0ELb0EEENS1_19SingleTileSchedulerILb1ELb0ELb1ELi128EEEEEEEEEvNT_6ParamsE)
        /*002c*/ 	.word	0x00000000


	//----- nvinfo : EIATTR_REGCOUNT
	.align		4
.L_18:
        /*0030*/ 	.byte	0x04, 0x2f
        /*0032*/ 	.short	(.L_20 - .L_19)
	.align		4
.L_19:
        /*0034*/ 	.word	index@(_ZN7cutlass13device_kernelIN5flash19enable_sm80_to_sm89INS1_16FlashAttnFwdSm80INS1_25CollectiveMainloopFwdSm80ILi4ELi1ELb0EN4cute5tupleIJNS5_1CILi128EEENS7_ILi64EEENS7_ILi96EEEEEELi96ENS_6half_tEfNS_4arch4Sm80ELb1ELb0ELb0ELb0ELb1ELb0ELb1ELb0EEENS1_21CollectiveEpilogueFwdINS6_IJS8_SA_S9_EEENS6_IJNS7_ILi1EEESI_SI_EEESC_SE_Li128ELb0ELb1ELb0ELb0EEENS1_30DynamicPersistentTileSchedulerILi128ELi128ELb0ELb1ELb0EEEEEEEEEvNT_6ParamsE)
        /*0038*/ 	.word	0x00000004


	//----- nvinfo : EIATTR_FRAME_SIZE
	.align		4
.L_20:
        /*003c*/ 	.byte	0x04, 0x11
        /*003e*/ 	.short	(.L_22 - .L_21)
	.align		4
.L_21:
        /*0040*/ 	.word	index@(_ZN7cutlass13device_kernelIN5flash19enable_sm80_to_sm89INS1_16FlashAttnFwdSm80INS1_25CollectiveMainloopFwdSm80ILi4ELi1ELb0EN4cute5tupleIJNS5_1CILi128EEENS7_ILi64EEENS7_ILi96EEEEEELi96ENS_6half_tEfNS_4arch4Sm80ELb1ELb0ELb0ELb0ELb1ELb0ELb1ELb0EEENS1_21CollectiveEpilogueFwdINS6_IJS8_SA_S9_EEENS6_IJNS7_ILi1EEESI_SI_EEESC_SE_Li128ELb0ELb1ELb0ELb0EEENS1_30DynamicPersistentTileSchedulerILi128ELi128ELb0ELb1ELb0EEEEEEEEEvNT_6ParamsE)
        /*0044*/ 	.word	0x00000000


	//----- nvinfo : EIATTR_REGCOUNT
	.align		4
.L_22:
        /*0048*/ 	.byte	0x04, 0x2f
        /*004a*/ 	.short	(.L_24 - .L_23)
	.align		4
.L_23:
        /*004c*/ 	.word	index@(_ZN7cutlass13device_kernelIN5flash19enable_sm80_to_sm89INS1_16FlashAttnFwdSm80INS1_25CollectiveMainloopFwdSm80ILi4ELi1ELb0EN4cute5tupleIJNS5_1CILi128EEENS7_ILi48EEENS7_ILi96EEEEEELi96ENS_6half_tEfNS_4arch4Sm80ELb0ELb1ELb0ELb1ELb1ELb1ELb1ELb0EEENS1_21CollectiveEpilogueFwdINS6_IJS8_SA_S9_EEENS6_IJNS7_ILi1EEESI_SI_EEESC_SE_Li128ELb1ELb1ELb0ELb0EEENS1_19SingleTileSchedulerILb1ELb0ELb1ELi128EEEEEEEEEvNT_6ParamsE)
        /*0050*/ 	.word	0x00000004


	//----- nvinfo : EIATTR_FRAME_SIZE
	.align		4
.L_24:
        /*0054*/ 	.byte	0x04, 0x11
        /*0056*/ 	.short	(.L_26 - .L_25)
	.align		4
.L_25:
        /*0058*/ 	.word	index@(_ZN7cutlass13device_kernelIN5flash19enable_sm80_to_sm89INS1_16FlashAttnFwdSm80INS1_25CollectiveMainloopFwdSm80ILi4ELi1ELb0EN4cute5tupleIJNS5_1CILi128EEENS7_ILi48EEENS7_ILi96EEEEEELi96ENS_6half_tEfNS_4arch4Sm80ELb0ELb1ELb0ELb1ELb1ELb1ELb1ELb0EEENS1_21CollectiveEpilogueFwdINS6_IJS8_SA_S9_EEENS6_IJNS7_ILi1EEESI_SI_EEESC_SE_Li128ELb1ELb1ELb0ELb0EEENS1_19SingleTileSchedulerILb1ELb0ELb1ELi128EEEEEEEEEvNT_6ParamsE)
        /*005c*/ 	.word	0x00000000


	//----- nvinfo : EIATTR_REGCOUNT
	.align		4
.L_26:
        /*0060*/ 	.byte	0x04, 0x2f
        /*0062*/ 	.short	(.L_28 - .L_27)
	.align		4
.L_27:
        /*0064*/ 	.word	index@(_ZN7cutlass13device_kernelIN5flash19enable_sm80_to_sm89INS1_16FlashAttnFwdSm80INS1_25CollectiveMainloopFwdSm80ILi4ELi1ELb0EN4cute5tupleIJNS5_1CILi128EEENS7_ILi48EEENS7_ILi96EEEEEELi96ENS_6half_tEfNS_4arch4Sm80ELb0ELb1ELb0ELb1ELb1ELb0ELb1ELb0EEENS1_21CollectiveEpilogueFwdINS6_IJS8_SA_S9_EEENS6_IJNS7_ILi1EEESI_SI_EEESC_SE_Li128ELb1ELb1ELb0ELb0EEENS1_19SingleTileSchedulerILb1ELb0ELb1ELi128EEEEEEEEEvNT_6ParamsE)
        /*0068*/ 	.word	0x00000004


	//----- nvinfo : EIATTR_FRAME_SIZE
	.align		4
.L_28:
        /*006c*/ 	.byte	0x04, 0x11
        /*006e*/ 	.short	(.L_30 - .L_29)
	.align		4
.L_29:
        /*0070*/ 	.word	index@(_ZN7cutlass13device_kernelIN5flash19enable_sm80_to_sm89INS1_16FlashAttnFwdSm80INS1_25CollectiveMainloopFwdSm80ILi4ELi1ELb0EN4cute5tupleIJNS5_1CILi128EEENS7_ILi48EEENS7_ILi96EEEEEELi96ENS_6half_tEfNS_4arch4Sm80ELb0ELb1ELb0ELb1ELb1ELb0ELb1ELb0EEENS1_21CollectiveEpilogueFwdINS6_IJS8_SA_S9_EEENS6_IJNS7_ILi1EEESI_SI_EEESC_SE_Li128ELb1ELb1ELb0ELb0EEENS1_19SingleTileSchedulerILb1ELb0ELb1ELi128EEEEEEEEEvNT_6ParamsE)
        /*0074*/ 	.word	0x00000000


	//----- nvinfo : EIATTR_REGCOUNT
	.align		4
.L_30:
        /*0078*/ 	.byte	0x04, 0x2f
        /*007a*/ 	.short	(.L_32 - .L_31)
	.align		4
.L_31:
        /*007c*/ 	.word	index@(_ZN7cutlass13device_kernelIN5flash19enable_sm80_to_sm89INS1_16FlashAttnFwdSm80INS1_25CollectiveMainloopFwdSm80ILi4ELi1ELb0EN4cute5tupleIJNS5_1CILi128EEENS7_ILi48EEENS7_ILi96EEEEEELi96ENS_6half_tEfNS_4arch4Sm80ELb0ELb1ELb0ELb0ELb1ELb0ELb1ELb0EEENS1_21CollectiveEpilogueFwdINS6_IJS8_SA_S9_EEENS6_IJNS7_ILi1EEESI_SI_EEESC_SE_Li128ELb0ELb1ELb0ELb0EEENS1_19SingleTileSchedulerILb0ELb0ELb1ELi128EEEEEEEEEvNT_6ParamsE)
        /*0080*/ 	.word	0x00000004


	//----- nvinfo : EIATTR_FRAME_SIZE
	.align		4
.L_32:
        /*0084*/ 	.byte	0x04, 0x11
        /*0086*/ 	.short	(.L_34 - .L_33)
	.align		4
.L_33:
        /*0088*/ 	.word	index@(_ZN7cutlass13device_kernelIN5flash19enable_sm80_to_sm89INS1_16FlashAttnFwdSm80INS1_25CollectiveMainloopFwdSm80ILi4ELi1ELb0EN4cute5tupleIJNS5_1CILi128EEENS7_ILi48EEENS7_ILi96EEEEEELi96ENS_6half_tEfNS_4arch4Sm80ELb0ELb1ELb0ELb0ELb1ELb0ELb1ELb0EEENS1_21CollectiveEpilogueFwdINS6_IJS8_SA_S9_EEENS6_IJNS7_ILi1EEESI_SI_EEESC_SE_Li128ELb0ELb1ELb0ELb0EEENS1_19SingleTileSchedulerILb0ELb0ELb1ELi128EEEEEEEEEvNT_6ParamsE)
        /*008c*/ 	.word	0x00000000


	//----- nvinfo : EIATTR_REGCOUNT
	.align		4
.L_34:
        /*0090*/ 	.byte	0x04, 0x2f
        /*0092*/ 	.short	(.L_36 - .L_35)
	.align		4
.L_35:
        /*0094*/ 	.word	index@(_ZN7cutlass13device_kernelIN5flash19enable_sm80_to_sm89INS1_16FlashAttnFwdSm80INS1_25CollectiveMainloopFwdSm80ILi4ELi1ELb0EN4cute5tupleIJNS5_1CILi128EEENS7_ILi64EEENS7_ILi96EEEEEELi96ENS_6half_tEfNS_4arch4Sm80ELb0ELb0ELb0ELb1ELb1ELb1ELb1ELb0EEENS1_21CollectiveEpilogueFwdINS6_IJS8_SA_S9_EEENS6_IJNS7_ILi1EEESI_SI_EEESC_SE_Li128ELb1ELb1ELb0ELb0EEENS1_19SingleTileSchedulerILb1ELb0ELb1ELi128EEEEEEEEEvNT_6ParamsE)
        /*0098*/ 	.word	0x00000004


	//----- nvinfo : EIATTR_FRAME_SIZE
	.align		4
.L_36:
        /*009c*/ 	.byte	0x04, 0x11
        /*009e*/ 	.short	(.L_38 - .L_37)
	.align		4
.L_37:
        /*00a0*/ 	.word	index@(_ZN7cutlass13device_kernelIN5flash19enable_sm80_to_sm89INS1_16FlashAttnFwdSm80INS1_25CollectiveMainloopFwdSm80ILi4ELi1ELb0EN4cute5tupleIJNS5_1CILi128EEENS7_ILi64EEENS7_ILi96EEEEEELi96ENS_6half_tEfNS_4arch4Sm80ELb0ELb0ELb0ELb1ELb1ELb1ELb1ELb0EEENS1_21CollectiveEpilogueFwdINS6_IJS8_SA_S9_EEENS6_IJNS7_ILi1EEESI_SI_EEESC_SE_Li128ELb1ELb1ELb0ELb0EEENS1_19SingleTileSchedulerILb1ELb0ELb1ELi128EEEEEEEEEvNT_6ParamsE)
        /*00a4*/ 	.word	0x00000000


	//----- nvinfo : EIATTR_REGCOUNT
	.align		4
.L_38:
        /*00a8*/ 	.byte	0x04, 0x2f
        /*00aa*/ 	.short	(.L_40 - .L_39)
	.align		4
.L_39:
        /*00ac*/ 	.word	index@(_ZN7cutlass13device_kernelIN5flash19enable_sm80_to_sm89INS1_16FlashAttnFwdSm80INS1_25CollectiveMainloopFwdSm80ILi4ELi1ELb0EN4cute5tupleIJNS5_1CILi128EEENS7_ILi64EEENS7_ILi96EEEEEELi96ENS_6half_tEfNS_4arch4Sm80ELb0ELb0ELb0ELb1ELb1ELb0ELb1ELb0EEENS1_21CollectiveEpilogueFwdINS6_IJS8_SA_S9_EEENS6_IJNS7_ILi1EEESI_SI_EEESC_SE_Li128ELb1ELb1ELb0ELb0EEENS1_19SingleTileSchedulerILb1ELb0ELb1ELi128EEEEEEEEEvNT_6ParamsE)
        /*00b0*/ 	.word	0x00000004


	//----- nvinfo : EIATTR_FRAME_SIZE
	.align		4
.L_40:
        /*00b4*/ 	.byte	0x04, 0x11
        /*00b6*/ 	.short	(.L_42 - .L_41)
	.align		4
.L_41:
        /*00b8*/ 	.word	index@(_ZN7cutlass13device_kernelIN5flash19enable_sm80_to_sm89INS1_16FlashAttnFwdSm80INS1_25CollectiveMainloopFwdSm80ILi4ELi1ELb0EN4cute5tupleIJNS5_1CILi128EEENS7_ILi64EEENS7_ILi96EEEEEELi96ENS_6half_tEfNS_4arch4Sm80ELb0ELb0ELb0ELb1ELb1ELb0ELb1ELb0EEENS1_21CollectiveEpilogueFwdINS6_IJS8_SA_S9_EEENS6_IJNS7_ILi1EEESI_SI_EEESC_SE_Li128ELb1ELb1ELb0ELb0EEENS1_19SingleTileSchedulerILb1ELb0ELb1ELi128EEEEEEEEEvNT_6ParamsE)
        /*00bc*/ 	.word	0x00000000


	//----- nvinfo : EIATTR_REGCOUNT
	.align		4
.L_42:
        /*00c0*/ 	.byte	0x04, 0x2f
        /*00c2*/ 	.short	(.L_44 - .L_43)
	.align		4
.L_43:
        /*00c4*/ 	.word	index@(_ZN7cutlass13device_kernelIN5flash19enable_sm80_to_sm89INS1_16FlashAttnFwdSm80INS1_25CollectiveMainloopFwdSm80ILi4ELi1ELb0EN4cute5tupleIJNS5_1CILi128EEENS7_ILi64EEENS7_ILi96EEEEEELi96ENS_6half_tEfNS_4arch4Sm80ELb0ELb0ELb0ELb0ELb1ELb0ELb1ELb0EEENS1_21CollectiveEpilogueFwdINS6_IJS8_SA_S9_EEENS6_IJNS7_ILi1EEESI_SI_EEESC_SE_Li128ELb0ELb1ELb0ELb0EEENS1_19SingleTileSchedulerILb0ELb0ELb1ELi128EEEEEEEEEvNT_6ParamsE)
        /*00c8*/ 	.word	0x00000004


	//----- nvinfo : EIATTR_FRAME_SIZE
	.align		4
.L_44:
        /*00cc*/ 	.byte	0x04, 0x11
        /*00ce*/ 	.short	(.L_46 - .L_45)
	.align		4
.L_45:
        /*00d0*/ 	.word	index@(_ZN7cutlass13device_kernelIN5flash19enable_sm80_to_sm89INS1_16FlashAttnFwdSm80INS1_25CollectiveMainloopFwdSm80ILi4ELi1ELb0EN4cute5tupleIJNS5_1CILi128EEENS7_ILi64EEENS7_ILi96EEEEEELi96ENS_6half_tEfNS_4arch4Sm80ELb0ELb0ELb0ELb0ELb1ELb0ELb1ELb0EEENS1_21CollectiveEpilogueFwdINS6_IJS8_SA_S9_EEENS6_IJNS7_ILi1EEESI_SI_EEESC_SE_Li128ELb0ELb1ELb0ELb0EEENS1_19SingleTileSchedulerILb0ELb0ELb1ELi128EEEEEEEEEvNT_6ParamsE)
        /*00d4*/ 	.word	0x00000000


	//----- nvinfo : EIATTR_REGCOUNT
	.align		4
.L_46:
        /*00d8*/ 	.byte	0x04, 0x2f
        /*00da*/ 	.short	(.L_48 - .L_47)
	.align		4
.L_47:
        /*00dc*/ 	.word	index@(_ZN7cutlass13device_kernelIN5flash19enable_sm80_to_sm89INS1_16FlashAttnFwdSm80INS1_25CollectiveMainloopFwdSm80ILi4ELi1ELb0EN4cute5tupleIJNS5_1CILi128EEENS7_ILi64EEENS7_ILi96EEEEEELi96ENS_6half_tEfNS_4arch4Sm80ELb1ELb0ELb1ELb1ELb1ELb1ELb1ELb0EEENS1_21CollectiveEpilogueFwdINS6_IJS8_SA_S9_EEENS6_IJNS7_ILi1EEESI_SI_EEESC_SE_Li128ELb1ELb1ELb0ELb0EEENS1_19SingleTileSchedulerILb1ELb0ELb1ELi128EEEEEEEEEvNT_6ParamsE)
        /*00e0*/ 	.word	0x00000004


	//----- nvinfo : EIATTR_FRAME_SIZE
	.align		4
.L_48:
        /*00e4*/ 	.byte	0x04, 0x11
        /*00e6*/ 	.short	(.L_50 - .L_49)
	.align		4
.L_49:
        /*00e8*/ 	.word	index@(_ZN7cutlass13device_kernelIN5flash19enable_sm80_to_sm89INS1_16FlashAttnFwdSm80INS1_25CollectiveMainloopFwdSm80ILi4ELi1ELb0EN4cute5tupleIJNS5_1CILi128EEENS7_ILi64EEENS7_ILi96EEEEEELi96ENS_6half_tEfNS_4arch4Sm80ELb1ELb0ELb1ELb1ELb1ELb1ELb1ELb0EEENS1_21CollectiveEpilogueFwdINS6_IJS8_SA_S9_EEENS6_IJNS7_ILi1EEESI_SI_EEESC_SE_Li128ELb1ELb1ELb0ELb0EEENS1_19SingleTileSchedulerILb1ELb0ELb1ELi128EEEEEEEEEvNT_6ParamsE)
        /*00ec*/ 	.word	0x00000000


	//----- nvinfo : EIATTR_REGCOUNT
	.align		4
.L_50:
        /*00f0*/ 	.byte	0x04, 0x2f
        /*00f2*/ 	.short	(.L_52 - .L_51)
	.align		4
.L_51:
        /*00f4*/ 	.word	index@(_ZN7cutlass13device_kernelIN5flash19enable_sm80_to_sm89INS1_16FlashAttnFwdSm80INS1_25CollectiveMainloopFwdSm80ILi4ELi1ELb0EN4cute5tupleIJNS5_1CILi128EEENS7_ILi64EEENS7_ILi96EEEEEELi96ENS_6half_tEfNS_4arch4Sm80ELb1ELb0ELb1ELb1ELb1ELb0ELb1ELb0EEENS1_21CollectiveEpilogueFwdINS6_IJS8_SA_S9_EEENS6_IJNS7_ILi1EEESI_SI_EEESC_SE_Li128ELb1ELb1ELb0ELb0EEENS1_19SingleTileSchedulerILb1ELb0ELb1ELi128EEEEEEEEEvNT_6ParamsE)
        /*00f8*/ 	.word	0x00000004


	//----- nvinfo : EIATTR_FRAME_SIZE
	.align		4
.L_52:
        /*00fc*/ 	.byte	0x04, 0x11
        /*00fe*/ 	.short	(.L_54 - .L_53)
	.align		4
.L_53:
        /*0100*/ 	.word	index@(_ZN7cutlass13device_kernelIN5flash19enable_sm80_to_sm89INS1_16FlashAttnFwdSm80INS1_25CollectiveMainloopFwdSm80ILi4ELi1ELb0EN4cute5tupleIJNS5_1CILi128EEENS7_ILi64EEENS7_ILi96EEEEEELi96ENS_6half_tEfNS_4arch4Sm80ELb1ELb0ELb1ELb1ELb1ELb0ELb1ELb0EEENS1_21CollectiveEpilogueFwdINS6_IJS8_SA_S9_EEENS6_IJNS7_ILi1EEESI_SI_EEESC_SE_Li128ELb1ELb1ELb0ELb0EEENS1_19SingleTileSchedulerILb1ELb0ELb1ELi128EEEEEEEEEvNT_6ParamsE)
        /*0104*/ 	.word	0x00000000


	//----- nvinfo : EIATTR_REGCOUNT
	.align		4
.L_54:
        /*0108*/ 	.byte	0x04, 0x2f
        /*010a*/ 	.short	(.L_56 - .L_55)
	.align		4
.L_55:
        /*010c*/ 	.word	index@(_ZN7cutlass13device_kernelIN5flash19enable_sm80_to_sm89INS1_16FlashAttnFwdSm80INS1_25CollectiveMainloopFwdSm80ILi4ELi1ELb0EN4cute5tupleIJNS5_1CILi128EEENS7_ILi64EEENS7_ILi96EEEEEELi96ENS_6half_tEfNS_4arch4Sm80ELb1ELb0ELb1ELb0ELb1ELb0ELb1ELb0EEENS1_21CollectiveEpilogueFwdINS6_IJS8_SA_S9_EEENS6_IJNS7_ILi1EEESI_SI_EEESC_SE_Li128ELb0ELb1ELb0ELb0EEENS1_30DynamicPersistentTileSchedulerILi128ELi128ELb0ELb1ELb0EEEEEEEEEvNT_6ParamsE)
        /*0110*/ 	.word	0x00000004


	//----- nvinfo : EIATTR_FRAME_SIZE
	.align		4
.L_56:
        /*0114*/ 	.byte	0x04, 0x11
        /*0116*/ 	.short	(.L_58 - .L_57)
	.align		4
.L_57:
        /*0118*/ 	.word	index@(_ZN7cutlass13device_kernelIN5flash19enable_sm80_to_sm89INS1_16FlashAttnFwdSm80INS1_25CollectiveMainloopFwdSm80ILi4ELi1ELb0EN4cute5tupleIJNS5_1CILi128EEENS7_ILi64EEENS7_ILi96EEEEEELi96ENS_6half_tEfNS_4arch4Sm80ELb1ELb0ELb1ELb0ELb1ELb0ELb1ELb0EEENS1_21CollectiveEpilogueFwdINS6_IJS8_SA_S9_EEENS6_IJNS7_ILi1EEESI_SI_EEESC_SE_Li128ELb0ELb1ELb0ELb0EEENS1_30DynamicPersistentTileSchedulerILi128ELi128ELb0ELb1ELb0EEEEEEEEEvNT_6ParamsE)
        /*011c*/ 	.word	0x00000000


	//----- nvinfo : EIATTR_REGCOUNT
	.align		4
.L_58:
        /*0120*/ 	.byte	0x04, 0x2f
        /*0122*/ 	.short	(.L_60 - .L_59)
	.align		4
.L_59:
        /*0124*/ 	.word	index@(_ZN7cutlass13device_kernelIN5flash19enable_sm80_to_sm89INS1_16FlashAttnFwdSm80INS1_25CollectiveMainloopFwdSm80ILi4ELi1ELb0EN4cute5tupleIJNS5_1CILi128EEENS7_ILi48EEENS7_ILi96EEEEEELi96ENS_6half_tEfNS_4arch4Sm80ELb0ELb1ELb1ELb1ELb1ELb1ELb1ELb0EEENS1_21CollectiveEpilogueFwdINS6_IJS8_SA_S9_EEENS6_IJNS7_ILi1EEESI_SI_EEESC_SE_Li128ELb1ELb1ELb0ELb0EEENS1_19SingleTileSchedulerILb1ELb0ELb1ELi128EEEEEEEEEvNT_6ParamsE)
        /*0128*/ 	.word	0x00000004


	//----- nvinfo : EIATTR_FRAME_SIZE
	.align		4
.L_60:
        /*012c*/ 	.byte	0x04, 0x11
        /*012e*/ 	.short	(.L_62 - .L_61)
	.align		4
.L_61:
        /*0130*/ 	.word	index@(_ZN7cutlass13device_kernelIN5flash19enable_sm80_to_sm89INS1_16FlashAttnFwdSm80INS1_25CollectiveMainloopFwdSm80ILi4ELi1ELb0EN4cute5tupleIJNS5_1CILi128EEENS7_ILi48EEENS7_ILi96EEEEEELi96ENS_6half_tEfNS_4arch4Sm80ELb0ELb1ELb1ELb1ELb1ELb1ELb1ELb0EEENS1_21CollectiveEpilogueFwdINS6_IJS8_SA_S9_EEENS6_IJNS7_ILi1EEESI_SI_EEESC_SE_Li128ELb1ELb1ELb0ELb0EEENS1_19SingleTileSchedulerILb1ELb0ELb1ELi128EEEEEEEEEvNT_6ParamsE)
        /*0134*/ 	.word	0x00000000


	//----- nvinfo : EIATTR_REGCOUNT
	.align		4
.L_62:
        /*0138*/ 	.byte	0x04, 0x2f
        /*013a*/ 	.short	(.L_64 - .L_63)
	.align		4
.L_63:
        /*013c*/ 	.word	index@(_ZN7cutlass13device_kernelIN5flash19enable_sm80_to_sm89INS1_16FlashAttnFwdSm80INS1_25CollectiveMainloopFwdSm80ILi4ELi1ELb0EN4cute5tupleIJNS5_1CILi128EEENS7_ILi48EEENS7_ILi96EEEEEELi96ENS_6half_tEfNS_4arch4Sm80ELb0ELb1ELb1ELb1ELb1ELb0ELb1ELb0EEENS1_21CollectiveEpilogueFwdINS6_IJS8_SA_S9_EEENS6_IJNS7_ILi1EEESI_SI_EEESC_SE_Li128ELb1ELb1ELb0ELb0EEENS1_19SingleTileSchedulerILb1ELb0ELb1ELi128EEEEEEEEEvNT_6ParamsE)
        /*0140*/ 	.word	0x00000004


	//----- nvinfo : EIATTR_FRAME_SIZE
	.align		4
.L_64:
        /*0144*/ 	.byte	0x04, 0x11
        /*0146*/ 	.short	(.L_66 - .L_65)
	.align		4
.L_65:
        /*0148*/ 	.word	index@(_ZN7cutlass13device_kernelIN5flash19enable_sm80_to_sm89INS1_16FlashAttnFwdSm80INS1_25CollectiveMainloopFwdSm80ILi4ELi1ELb0EN4cute5tupleIJNS5_1CILi128EEENS7_ILi48EEENS7_ILi96EEEEEELi96ENS_6half_tEfNS_4arch4Sm80ELb0ELb1ELb1ELb1ELb1ELb0ELb1ELb0EEENS1_21CollectiveEpilogueFwdINS6_IJS8_SA_S9_EEENS6_IJNS7_ILi1EEESI_SI_EEESC_SE_Li128ELb1ELb1ELb0ELb0EEENS1_19SingleTileSchedulerILb1ELb0ELb1ELi128EEEEEEEEEvNT_6ParamsE)
        /*014c*/ 	.word	0x00000000


	//----- nvinfo : EIATTR_REGCOUNT
	.align		4
.L_66:
        /*0150*/ 	.byte	0x04, 0x2f
        /*0152*/ 	.short	(.L_68 - .L_67)
	.align		4
.L_67:
        /*0154*/ 	.word	index@(_ZN7cutlass13device_kernelIN5flash19enable_sm80_to_sm89INS1_16FlashAttnFwdSm80INS1_25CollectiveMainloopFwdSm80ILi4ELi1ELb0EN4cute5tupleIJNS5_1CILi128EEENS7_ILi48EEENS7_ILi96EEEEEELi96ENS_6half_tEfNS_4arch4Sm80ELb0ELb1ELb1ELb0ELb1ELb0ELb1ELb0EEENS1_21CollectiveEpilogueFwdINS6_IJS8_SA_S9_EEENS6_IJNS7_ILi1EEESI_SI_EEESC_SE_Li128ELb0ELb1ELb0ELb0EEENS1_19SingleTileSchedulerILb0ELb0ELb1ELi128EEEEEEEEEvNT_6ParamsE)
        /*0158*/ 	.word	0x00000004


	//----- nvinfo : EIATTR_FRAME_SIZE
	.align		4
.L_68:
        /*015c*/ 	.byte	0x04, 0x11
        /*015e*/ 	.short	(.L_70 - .L_69)
	.align		4
.L_69:
        /*0160*/ 	.word	index@(_ZN7cutlass13device_kernelIN5flash19enable_sm80_to_sm89INS1_16FlashAttnFwdSm80INS1_25CollectiveMainloopFwdSm80ILi4ELi1ELb0EN4cute5tupleIJNS5_1CILi128EEENS7_ILi48EEENS7_ILi96EEEEEELi96ENS_6half_tEfNS_4arch4Sm80ELb0ELb1ELb1ELb0ELb1ELb0ELb1ELb0EEENS1_21CollectiveEpilogueFwdINS6_IJS8_SA_S9_EEENS6_IJNS7_ILi1EEESI_SI_EEESC_SE_Li128ELb0ELb1ELb0ELb0EEENS1_19SingleTileSchedulerILb0ELb0ELb1ELi128EEEEEEEEEvNT_6ParamsE)
        /*0164*/ 	.word	0x00000000


	//----- nvinfo : EIATTR_REGCOUNT
	.align		4
.L_70:
        /*0168*/ 	.byte	0x04, 0x2f
        /*016a*/ 	.short	(.L_72 - .L_71)
	.align		4
.L_71:
        /*016c*/ 	.word	index@(_ZN7cutlass13device_kernelIN5flash19enable_sm80_to_sm89INS1_16FlashAttnFwdSm80INS1_25CollectiveMainloopFwdSm80ILi4ELi1ELb0EN4cute5tupleIJNS5_1CILi128EEENS7_ILi64EEENS7_ILi96EEEEEELi96ENS_6half_tEfNS_4arch4Sm80ELb0ELb0ELb1ELb1ELb1ELb1ELb1ELb0EEENS1_21CollectiveEpilogueFwdINS6_IJS8_SA_S9_EEENS6_IJNS7_ILi1EEESI_SI_EEESC_SE_Li128ELb1ELb1ELb0ELb0EEENS1_19SingleTileSchedulerILb1ELb0ELb1ELi128EEEEEEEEEvNT_6ParamsE)
        /*0170*/ 	.word	0x00000004


	//----- nvinfo : EIATTR_FRAME_SIZE
	.align		4
.L_72:
        /*0174*/ 	.byte	0x04, 0x11
        /*0176*/ 	.short	(.L_74 - .L_73)
	.align		4
.L_73:
        /*0178*/ 	.word	index@(_ZN7cutlass13device_kernelIN5flash19enable_sm80_to_sm89INS1_16FlashAttnFwdSm80INS1_25CollectiveMainloopFwdSm80ILi4ELi1ELb0EN4cute5tupleIJNS5_1CILi128EEENS7_ILi64EEENS7_ILi96EEEEEELi96ENS_6half_tEfNS_4arch4Sm80ELb0ELb0ELb1ELb1ELb1ELb1ELb1ELb0EEENS1_21CollectiveEpilogueFwdINS6_IJS8_SA_S9_EEENS6_IJNS7_ILi1EEESI_SI_EEESC_SE_Li128ELb1ELb1ELb0ELb0EEENS1_19SingleTileSchedulerILb1ELb0ELb1ELi128EEEEEEEEEvNT_6ParamsE)
        /*017c*/ 	.word	0x00000000


	//----- nvinfo : EIATTR_REGCOUNT
	.align		4
.L_74:
        /*0180*/ 	.byte	0x04, 0x2f
        /*0182*/ 	.short	(.L_76 - .L_75)
	.align		4
.L_75:
        /*0184*/ 	.word	index@(_ZN7cutlass13device_kernelIN5flash19enable_sm80_to_sm89INS1_16FlashAttnFwdSm80INS1_25CollectiveMainloopFwdSm80ILi4ELi1ELb0EN4cute5tupleIJNS5_1CILi128EEENS7_ILi64EEENS7_ILi96EEEEEELi96ENS_6half_tEfNS_4arch4Sm80ELb0ELb0ELb1ELb1ELb1ELb0ELb1ELb0EEENS1_21CollectiveEpilogueFwdINS6_IJS8_SA_S9_EEENS6_IJNS7_ILi1EEESI_SI_EEESC_SE_Li128ELb1ELb1ELb0ELb0EEENS1_19SingleTileSchedulerILb1ELb0ELb1ELi128EEEEEEEEEvNT_6ParamsE)
        /*0188*/ 	.word	0x00000004


	//----- nvinfo : EIATTR_FRAME_SIZE
	.align		4
.L_76:
        /*018c*/ 	.byte	0x04, 0x11
        /*018e*/ 	.short	(.L_78 - .L_77)
	.align		4
.L_77:
        /*0190*/ 	.word	index@(_ZN7cutlass13device_kernelIN5flash19enable_sm80_to_sm89INS1_16FlashAttnFwdSm80INS1_25CollectiveMainloopFwdSm80ILi4ELi1ELb0EN4cute5tupleIJNS5_1CILi128EEENS7_ILi64EEENS7_ILi96EEEEEELi96ENS_6half_tEfNS_4arch4Sm80ELb0ELb0ELb1ELb1ELb1ELb0ELb1ELb0EEENS1_21CollectiveEpilogueFwdINS6_IJS8_SA_S9_EEENS6_IJNS7_ILi1EEESI_SI_EEESC_SE_Li128ELb1ELb1ELb0ELb0EEENS1_19SingleTileSchedulerILb1ELb0ELb1ELi128EEEEEEEEEvNT_6ParamsE)
        /*0194*/ 	.word	0x00000000


	//----- nvinfo : EIATTR_REGCOUNT
	.align		4
.L_78:
        /*0198*/ 	.byte	0x04, 0x2f
        /*019a*/ 	.short	(.L_80 - .L_79)
	.align		4
.L_79:
        /*019c*/ 	.word	index@(_ZN7cutlass13device_kernelIN5flash19enable_sm80_to_sm89INS1_16FlashAttnFwdSm80INS1_25CollectiveMainloopFwdSm80ILi4ELi1ELb0EN4cute5tupleIJNS5_1CILi128EEENS7_ILi64EEENS7_ILi96EEEEEELi96ENS_6half_tEfNS_4arch4Sm80ELb0ELb0ELb1ELb0ELb1ELb0ELb1ELb0EEENS1_21CollectiveEpilogueFwdINS6_IJS8_SA_S9_EEENS6_IJNS7_ILi1EEESI_SI_EEESC_SE_Li128ELb0ELb1ELb0ELb0EEENS1_19SingleTileSchedulerILb0ELb0ELb1ELi128EEEEEEEEEvNT_6ParamsE)
        /*01a0*/ 	.word	0x00000004


	//----- nvinfo : EIATTR_FRAME_SIZE
	.align		4
.L_80:
        /*01a4*/ 	.byte	0x04, 0x11
        /*01a6*/ 	.short	(.L_82 - .L_81)
	.align		4
.L_81:
        /*01a8*/ 	.word	index@(_ZN7cutlass13device_kernelIN5flash19enable_sm80_to_sm89INS1_16FlashAttnFwdSm80INS1_25CollectiveMainloopFwdSm80ILi4ELi1ELb0EN4cute5tupleIJNS5_1CILi128EEENS7_ILi64EEENS7_ILi96EEEEEELi96ENS_6half_tEfNS_4arch4Sm80ELb0ELb0ELb1ELb0ELb1ELb0ELb1ELb0EEENS1_21CollectiveEpilogueFwdINS6_IJS8_SA_S9_EEENS6_IJNS7_ILi1EEESI_SI_EEESC_SE_Li128ELb0ELb1ELb0ELb0EEENS1_19SingleTileSchedulerILb0ELb0ELb1ELi128EEEEEEEEEvNT_6ParamsE)
        /*01ac*/ 	.word	0x00000000


	//----- nvinfo : EIATTR_MIN_STACK_SIZE
	.align		4
.L_82:
        /*01b0*/ 	.byte	0x04, 0x12
        /*01b2*/ 	.short	(.L_84 - .L_83)
	.align		4
.L_83:
        /*01b4*/ 	.word	index@(_ZN7cutlass13device_kernelIN5flash19enable_sm80_to_sm89INS1_16FlashAttnFwdSm80INS1_25CollectiveMainloopFwdSm80ILi4ELi1ELb0EN4cute5tupleIJNS5_1CILi128EEENS7_ILi64EEENS7_ILi96EEEEEELi96ENS_6half_tEfNS_4arch4Sm80ELb0ELb0ELb1ELb0ELb1ELb0ELb1ELb0EEENS1_21CollectiveEpilogueFwdINS6_IJS8_SA_S9_EEENS6_IJNS7_ILi1EEESI_SI_EEESC_SE_Li128ELb0ELb1ELb0ELb0EEENS1_19SingleTileSchedulerILb0ELb0ELb1ELi128EEEEEEEEEvNT_6ParamsE)
        /*01b8*/ 	.word	0x00000000


	//----- nvinfo : EIATTR_MIN_STACK_SIZE
	.align		4
.L_84:
        /*01bc*/ 	.byte	0x04, 0x12
        /*01be*/ 	.short	(.L_86 - .L_85)
	.align		4
.L_85:
        /*01c0*/ 	.word	index@(_ZN7cutlass13device_kernelIN5flash19enable_sm80_to_sm89INS1_16FlashAttnFwdSm80INS1_25CollectiveMainloopFwdSm80ILi4ELi1ELb0EN4cute5tupleIJNS5_1CILi128EEENS7_ILi64EEENS7_ILi96EEEEEELi96ENS_6half_tEfNS_4arch4Sm80ELb0ELb0ELb1ELb1ELb1ELb0ELb1ELb0EEENS1_21CollectiveEpilogueFwdINS6_IJS8_SA_S9_EEENS6_IJNS7_ILi1EEESI_SI_EEESC_SE_Li128ELb1ELb1ELb0ELb0EEENS1_19SingleTileSchedulerILb1ELb0ELb1ELi128EEEEEEEEEvNT_6ParamsE)
        /*01c4*/ 	.word	0x00000000


	//----- nvinfo : EIATTR_MIN_STACK_SIZE
	.align		4
.L_86:
        /*01c8*/ 	.byte	0x04, 0x12
        /*01ca*/ 	.short	(.L_88 - .L_87)
	.align		4
.L_87:
        /*01cc*/ 	.word	index@(_ZN7cutlass13device_kernelIN5flash19enable_sm80_to_sm89INS1_16FlashAttnFwdSm80INS1_25CollectiveMainloopFwdSm80ILi4ELi1ELb0EN4cute5tupleIJNS5_1CILi128EEENS7_ILi64EEENS7_ILi96EEEEEELi96ENS_6half_tEfNS_4arch4Sm80ELb0ELb0ELb1ELb1ELb1ELb1ELb1ELb0EEENS1_21CollectiveEpilogueFwdINS6_IJS8_SA_S9_EEENS6_IJNS7_ILi1EEESI_SI_EEESC_SE_Li128ELb1ELb1ELb0ELb0EEENS1_19SingleTileSchedulerILb1ELb0ELb1ELi128EEEEEEEEEvNT_6ParamsE)
        /*01d0*/ 	.word	0x00000000


	//----- nvinfo : EIATTR_MIN_STACK_SIZE
	.align		4
.L_88:
        /*01d4*/ 	.byte	0x04, 0x12
        /*01d6*/ 	.short	(.L_90 - .L_89)
	.align		4
.L_89:
        /*01d8*/ 	.word	index@(_ZN7cutlass13device_kernelIN5flash19enable_sm80_to_sm89INS1_16FlashAttnFwdSm80INS1_25CollectiveMainloopFwdSm80ILi4ELi1ELb0EN4cute5tupleIJNS5_1CILi128EEENS7_ILi48EEENS7_ILi96EEEEEELi96ENS_6half_tEfNS_4arch4Sm80ELb0ELb1ELb1ELb0ELb1ELb0ELb1ELb0EEENS1_21CollectiveEpilogueFwdINS6_IJS8_SA_S9_EEENS6_IJNS7_ILi1EEESI_SI_EEESC_SE_Li128ELb0ELb1ELb0ELb0EEENS1_19SingleTileSchedulerILb0ELb0ELb1ELi128EEEEEEEEEvNT_6ParamsE)
        /*01dc*/ 	.word	0x00000000


	//----- nvinfo : EIATTR_MIN_STACK_SIZE
	.align		4
.L_90:
        /*01e0*/ 	.byte	0x04, 0x12
        /*01e2*/ 	.short	(.L_92 - .L_91)
	.align		4
.L_91:
        /*01e4*/ 	.word	index@(_ZN7cutlass13device_kernelIN5flash19enable_sm80_to_sm89INS1_16FlashAttnFwdSm80INS1_25CollectiveMainloopFwdSm80ILi4ELi1ELb0EN4cute5tupleIJNS5_1CILi128EEENS7_ILi48EEENS7_ILi96EEEEEELi96ENS_6half_tEfNS_4arch4Sm80ELb0ELb1ELb1ELb1ELb1ELb0ELb1ELb0EEENS1_21CollectiveEpilogueFwdINS6_IJS8_SA_S9_EEENS6_IJNS7_ILi1EEESI_SI_EEESC_SE_Li128ELb1ELb1ELb0ELb0EEENS1_19SingleTileSchedulerILb1ELb0ELb1ELi128EEEEEEEEEvNT_6ParamsE)
        /*01e8*/ 	.word	0x00000000


	//----- nvinfo : EIATTR_MIN_STACK_SIZE
	.align		4
.L_92:
        /*01ec*/ 	.byte	0x04, 0x12
        /*01ee*/ 	.short	(.L_94 - .L_93)
	.align		4
.L_93:
        /*01f0*/ 	.word	index@(_ZN7cutlass13device_kernelIN5flash19enable_sm80_to_sm89INS1_16FlashAttnFwdSm80INS1_25CollectiveMainloopFwdSm80ILi4ELi1ELb0EN4cute5tupleIJNS5_1CILi128EEENS7_ILi48EEENS7_ILi96EEEEEELi96ENS_6half_tEfNS_4arch4Sm80ELb0ELb1ELb1ELb1ELb1ELb1ELb1ELb0EEENS1_21CollectiveEpilogueFwdINS6_IJS8_SA_S9_EEENS6_IJNS7_ILi1EEESI_SI_EEESC_SE_Li128ELb1ELb1ELb0ELb0EEENS1_19SingleTileSchedulerILb1ELb0ELb1ELi128EEEEEEEEEvNT_6ParamsE)
        /*01f4*/ 	.word	0x00000000


	//----- nvinfo : EIATTR_MIN_STACK_SIZE
	.align		4
.L_94:
        /*01f8*/ 	.byte	0x04, 0x12
        /*01fa*/ 	.short	(.L_96 - .L_95)
	.align		4
.L_95:
        /*01fc*/ 	.word	index@(_ZN7cutlass13device_kernelIN5flash19enable_sm80_to_sm89INS1_16FlashAttnFwdSm80INS1_25CollectiveMainloopFwdSm80ILi4ELi1ELb0EN4cute5tupleIJNS5_1CILi128EEENS7_ILi64EEENS7_ILi96EEEEEELi96ENS_6half_tEfNS_4arch4Sm80ELb1ELb0ELb1ELb0ELb1ELb0ELb1ELb0EEENS1_21CollectiveEpilogueFwdINS6_IJS8_SA_S9_EEENS6_IJNS7_ILi1EEESI_SI_EEESC_SE_Li128ELb0ELb1ELb0ELb0EEENS1_30DynamicPersistentTileSchedulerILi128ELi128ELb0ELb1ELb0EEEEEEEEEvNT_6ParamsE)
        /*0200*/ 	.word	0x00000000


	//----- nvinfo : EIATTR_MIN_STACK_SIZE
	.align		4
.L_96:
        /*0204*/ 	.byte	0x04, 0x12
        /*0206*/ 	.short	(.L_98 - .L_97)
	.align		4
.L_97:
        /*0208*/ 	.word	index@(_ZN7cutlass13device_kernelIN5flash19enable_sm80_to_sm89INS1_16FlashAttnFwdSm80INS1_25CollectiveMainloopFwdSm80ILi4ELi1ELb0EN4cute5tupleIJNS5_1CILi128EEENS7_ILi64EEENS7_ILi96EEEEEELi96ENS_6half_tEfNS_4arch4Sm80ELb1ELb0ELb1ELb1ELb1ELb0ELb1ELb0EEENS1_21CollectiveEpilogueFwdINS6_IJS8_SA_S9_EEENS6_IJNS7_ILi1EEESI_SI_EEESC_SE_Li128ELb1ELb1ELb0ELb0EEENS1_19SingleTileSchedulerILb1ELb0ELb1ELi128EEEEEEEEEvNT_6ParamsE)
        /*020c*/ 	.word	0x00000000


	//----- nvinfo : EIATTR_MIN_STACK_SIZE
	.align		4
.L_98:
        /*0210*/ 	.byte	0x04, 0x12
        /*0212*/ 	.short	(.L_100 - .L_99)
	.align		4
.L_99:
        /*0214*/ 	.word	index@(_ZN7cutlass13device_kernelIN5flash19enable_sm80_to_sm89INS1_16FlashAttnFwdSm80INS1_25CollectiveMainloopFwdSm80ILi4ELi1ELb0EN4cute5tupleIJNS5_1CILi128EEENS7_ILi64EEENS7_ILi96EEEEEELi96ENS_6half_tEfNS_4arch4Sm80ELb1ELb0ELb1ELb1ELb1ELb1ELb1ELb0EEENS1_21CollectiveEpilogueFwdINS6_IJS8_SA_S9_EEENS6_IJNS7_ILi1EEESI_SI_EEESC_SE_Li128ELb1ELb1ELb0ELb0EEENS1_19SingleTileSchedulerILb1ELb0ELb1ELi128EEEEEEEEEvNT_6ParamsE)
        /*0218*/ 	.word	0x00000000


	//----- nvinfo : EIATTR_MIN_STACK_SIZE
	.align		4
.L_100:
        /*021c*/ 	.byte	0x04, 0x12
        /*021e*/ 	.short	(.L_102 - .L_101)
	.align		4
.L_101:
        /*0220*/ 	.word	index@(_ZN7cutlass13device_kernelIN5flash19enable_sm80_to_sm89INS1_16FlashAttnFwdSm80INS1_25CollectiveMainloopFwdSm80ILi4ELi1ELb0EN4cute5tupleIJNS5_1CILi128EEENS7_ILi64EEENS7_ILi96EEEEEELi96ENS_6half_tEfNS_4arch4Sm80ELb0ELb0ELb0ELb0ELb1ELb0ELb1ELb0EEENS1_21CollectiveEpilogueFwdINS6_IJS8_SA_S9_EEENS6_IJNS7_ILi1EEESI_SI_EEESC_SE_Li128ELb0ELb1ELb0ELb0EEENS1_19SingleTileSchedulerILb0ELb0ELb1ELi128EEEEEEEEEvNT_6ParamsE)
        /*0224*/ 	.word	0x00000000


	//----- nvinfo : EIATTR_MIN_STACK_SIZE
	.align		4
.L_102:
        /*0228*/ 	.byte	0x04, 0x12
        /*022a*/ 	.short	(.L_104 - .L_103)
	.align		4
.L_103:
        /*022c*/ 	.word	index@(_ZN7cutlass13device_kernelIN5flash19enable_sm80_to_sm89INS1_16FlashAttnFwdSm80INS1_25CollectiveMainloopFwdSm80ILi4ELi1ELb0EN4cute5tupleIJNS5_1CILi128EEENS7_ILi64EEENS7_ILi96EEEEEELi96ENS_6half_tEfNS_4arch4Sm80ELb0ELb0ELb0ELb1ELb1ELb0ELb1ELb0EEENS1_21CollectiveEpilogueFwdINS6_IJS8_SA_S9_EEENS6_IJNS7_ILi1EEESI_SI_EEESC_SE_Li128ELb1ELb1ELb0ELb0EEENS1_19SingleTileSchedulerILb1ELb0ELb1ELi128EEEEEEEEEvNT_6ParamsE)
        /*0230*/ 	.word	0x00000000


	//----- nvinfo : EIATTR_MIN_STACK_SIZE
	.align		4
.L_104:
        /*0234*/ 	.byte	0x04, 0x12
        /*0236*/ 	.short	(.L_106 - .L_105)
	.align		4
.L_105:
        /*0238*/ 	.word	index@(_ZN7cutlass13device_kernelIN5flash19enable_sm80_to_sm89INS1_16FlashAttnFwdSm80INS1_25CollectiveMainloopFwdSm80ILi4ELi1ELb0EN4cute5tupleIJNS5_1CILi128EEENS7_ILi64EEENS7_ILi96EEEEEELi96ENS_6half_tEfNS_4arch4Sm80ELb0ELb0ELb0ELb1ELb1ELb1ELb1ELb0EEENS1_21CollectiveEpilogueFwdINS6_IJS8_SA_S9_EEENS6_IJNS7_ILi1EEESI_SI_EEESC_SE_Li128ELb1ELb1ELb0ELb0EEENS1_19SingleTileSchedulerILb1ELb0ELb1ELi128EEEEEEEEEvNT_6ParamsE)
        /*023c*/ 	.word	0x00000000


	//----- nvinfo : EIATTR_MIN_STACK_SIZE
	.align		4
.L_106:
        /*0240*/ 	.byte	0x04, 0x12
        /*0242*/ 	.short	(.L_108 - .L_107)
	.align		4
.L_107:
        /*0244*/ 	.word	index@(_ZN7cutlass13device_kernelIN5flash19enable_sm80_to_sm89INS1_16FlashAttnFwdSm80INS1_25CollectiveMainloopFwdSm80ILi4ELi1ELb0EN4cute5tupleIJNS5_1CILi128EEENS7_ILi48EEENS7_ILi96EEEEEELi96ENS_6half_tEfNS_4arch4Sm80ELb0ELb1ELb0ELb0ELb1ELb0ELb1ELb0EEENS1_21CollectiveEpilogueFwdINS6_IJS8_SA_S9_EEENS6_IJNS7_ILi1EEESI_SI_EEESC_SE_Li128ELb0ELb1ELb0ELb0EEENS1_19SingleTileSchedulerILb0ELb0ELb1ELi128EEEEEEEEEvNT_6ParamsE)
        /*0248*/ 	.word	0x00000000


	//----- nvinfo : EIATTR_MIN_STACK_SIZE
	.align		4
.L_108:
        /*024c*/ 	.byte	0x04, 0x12
        /*024e*/ 	.short	(.L_110 - .L_109)
	.align		4
.L_109:
        /*0250*/ 	.word	index@(_ZN7cutlass13device_kernelIN5flash19enable_sm80_to_sm89INS1_16FlashAttnFwdSm80INS1_25CollectiveMainloopFwdSm80ILi4ELi1ELb0EN4cute5tupleIJNS5_1CILi128EEENS7_ILi48EEENS7_ILi96EEEEEELi96ENS_6half_tEfNS_4arch4Sm80ELb0ELb1ELb0ELb1ELb1ELb0ELb1ELb0EEENS1_21CollectiveEpilogueFwdINS6_IJS8_SA_S9_EEENS6_IJNS7_ILi1EEESI_SI_EEESC_SE_Li128ELb1ELb1ELb0ELb0EEENS1_19SingleTileSchedulerILb1ELb0ELb1ELi128EEEEEEEEEvNT_6ParamsE)
        /*0254*/ 	.word	0x00000000


	//----- nvinfo : EIATTR_MIN_STACK_SIZE
	.align		4
.L_110:
        /*0258*/ 	.byte	0x04, 0x12
        /*025a*/ 	.short	(.L_112 - .L_111)
	.align		4
.L_111:
        /*025c*/ 	.word	index@(_ZN7cutlass13device_kernelIN5flash19enable_sm80_to_sm89INS1_16FlashAttnFwdSm80INS1_25CollectiveMainloopFwdSm80ILi4ELi1ELb0EN4cute5tupleIJNS5_1CILi128EEENS7_ILi48EEENS7_ILi96EEEEEELi96ENS_6half_tEfNS_4arch4Sm80ELb0ELb1ELb0ELb1ELb1ELb1ELb1ELb0EEENS1_21CollectiveEpilogueFwdINS6_IJS8_SA_S9_EEENS6_IJNS7_ILi1EEESI_SI_EEESC_SE_Li128ELb1ELb1ELb0ELb0EEENS1_19SingleTileSchedulerILb1ELb0ELb1ELi128EEEEEEEEEvNT_6ParamsE)
        /*0260*/ 	.word	0x00000000


	//----- nvinfo : EIATTR_MIN_STACK_SIZE
	.align		4
.L_112:
        /*0264*/ 	.byte	0x04, 0x12
        /*0266*/ 	.short	(.L_114 - .L_113)
	.align		4
.L_113:
        /*0268*/ 	.word	index@(_ZN7cutlass13device_kernelIN5flash19enable_sm80_to_sm89INS1_16FlashAttnFwdSm80INS1_25CollectiveMainloopFwdSm80ILi4ELi1ELb0EN4cute5tupleIJNS5_1CILi128EEENS7_ILi64EEENS7_ILi96EEEEEELi96ENS_6half_tEfNS_4arch4Sm80ELb1ELb0ELb0ELb0ELb1ELb0ELb1ELb0EEENS1_21CollectiveEpilogueFwdINS6_IJS8_SA_S9_EEENS6_IJNS7_ILi1EEESI_SI_EEESC_SE_Li128ELb0ELb1ELb0ELb0EEENS1_30DynamicPersistentTileSchedulerILi128ELi128ELb0ELb1ELb0EEEEEEEEEvNT_6ParamsE)
        /*026c*/ 	.word	0x00000000


	//----- nvinfo : EIATTR_MIN_STACK_SIZE
	.align		4
.L_114:
        /*0270*/ 	.byte	0x04, 0x12
        /*0272*/ 	.short	(.L_116 - .L_115)
	.align		4
.L_115:
        /*0274*/ 	.word	index@(_ZN7cutlass13device_kernelIN5flash19enable_sm80_to_sm89INS1_16FlashAttnFwdSm80INS1_25CollectiveMainloopFwdSm80ILi4ELi1ELb0EN4cute5tupleIJNS5_1CILi128EEENS7_ILi64EEENS7_ILi96EEEEEELi96ENS_6half_tEfNS_4arch4Sm80ELb1ELb0ELb0ELb1ELb1ELb0ELb1ELb0EEENS1_21CollectiveEpilogueFwdINS6_IJS8_SA_S9_EEENS6_IJNS7_ILi1EEESI_SI_EEESC_SE_Li128ELb1ELb1ELb0ELb0EEENS1_19SingleTileSchedulerILb1ELb0ELb1ELi128EEEEEEEEEvNT_6ParamsE)
        /*0278*/ 	.word	0x00000000


	//----- nvinfo : EIATTR_MIN_STACK_SIZE
	.align		4
.L_116:
        /*027c*/ 	.byte	0x04, 0x12
        /*027e*/ 	.short	(.L_118 - .L_117)
	.align		4
.L_117:
        /*0280*/ 	.word	index@(_ZN7cutlass13device_kernelIN5flash19enable_sm80_to_sm89INS1_16FlashAttnFwdSm80INS1_25CollectiveMainloopFwdSm80ILi4ELi1ELb0EN4cute5tupleIJNS5_1CILi128EEENS7_ILi64EEENS7_ILi96EEEEEELi96ENS_6half_tEfNS_4arch4Sm80ELb1ELb0ELb0ELb1ELb1ELb1ELb1ELb0EEENS1_21CollectiveEpilogueFwdINS6_IJS8_SA_S9_EEENS6_IJNS7_ILi1EEESI_SI_EEESC_SE_Li128ELb1ELb1ELb0ELb0EEENS1_19SingleTileSchedulerILb1ELb0ELb1ELi128EEEEEEEEEvNT_6ParamsE)
        /*0284*/ 	.word	0x00000000
.L_118:


//--------------------- .nv.compat                --------------------------
	.section	.nv.compat,"",@"SHT_CUDA_COMPAT_INFO"
	.align	4
        /*0000*/ 	.byte	0x02, 0x09, 0x01, 0x00, 0x02, 0x02, 0x01, 0x00, 0x02, 0x05, 0x05, 0x00, 0x03, 0x07, 0x01, 0x01
        /*0010*/ 	.byte	0x02, 0x03, 0x00, 0x00, 0x02, 0x06, 0x01, 0x00, 0x04, 0x0b, 0x08, 0x00, 0x00, 0x00, 0x00, 0x00
        /*0020*/ 	.byte	0x00, 0x00, 0x00, 0x00


//--------------------- .nv.info._ZN7cutlass13device_kernelIN5flash19enable_sm80_to_sm89INS1_16FlashAttnFwdSm80INS1_25CollectiveMainloopFwdSm80ILi4ELi1ELb0EN4cute5tupleIJNS5_1CILi128EEENS7_ILi64EEENS7_ILi96EEEEEELi96ENS_6half_tEfNS_4arch4Sm80ELb0ELb0ELb1ELb0ELb1ELb0ELb1ELb0EEENS1_21CollectiveEpilogueFwdINS6_IJS8_SA_S9_EEENS6_IJNS7_ILi1EEESI_SI_EEESC_SE_Li128ELb0ELb1ELb0ELb0EEENS1_19SingleTileSchedulerILb0ELb0ELb1ELi128EEEEEEEEEvNT_6ParamsE --------------------------
	.section	.nv.info._ZN7cutlass13device_kernelIN5flash19enable_sm80_to_sm89INS1_16FlashAttnFwdSm80INS1_25CollectiveMainloopFwdSm80ILi4ELi1ELb0EN4cute5tupleIJNS5_1CILi128EEENS7_ILi64EEENS7_ILi96EEEEEELi96ENS_6half_tEfNS_4arch4Sm80ELb0ELb0ELb1ELb0ELb1ELb0ELb1ELb0EEENS1_21CollectiveEpilogueFwdINS6_IJS8_SA_S9_EEENS6_IJNS7_ILi1EEESI_SI_EEESC_SE_Li128ELb0ELb1ELb0ELb0EEENS1_19SingleTileSchedulerILb0ELb0ELb1ELi128EEEEEEEEEvNT_6ParamsE,"",@"SHT_CUDA_INFO"
	.sectionflags	@""
	.align	4


	//----- nvinfo : EIATTR_CUDA_API_VERSION
	.align		4
        /*0000*/ 	.byte	0x04, 0x37
        /*0002*/ 	.short	(.L_120 - .L_119)
.L_119:
        /*0004*/ 	.word	0x00000082


	//----- nvinfo : EIATTR_KPARAM_INFO
	.align		4
.L_120:
        /*0008*/ 	.byte	0x04, 0x17
        /*000a*/ 	.short	(.L_122 - .L_121)
.L_121:
        /*000c*/ 	.word	0x00000000
        /*0010*/ 	.short	0x0000
        /*0012*/ 	.short	0x0000
        /*0014*/ 	.byte	0x00, 0xf0, 0x61, 0x10


	//----- nvinfo : EIATTR_SPARSE_MMA_MASK
	.align		4
.L_122:
        /*0018*/ 	.byte	0x03, 0x50
        /*001a*/ 	.short	0x0000


	//----- nvinfo : EIATTR_MAXREG_COUNT
	.align		4
        /*001c*/ 	.byte	0x03, 0x1b
        /*001e*/ 	.short	0x00ff


	//----- nvinfo : EIATTR_MERCURY_ISA_VERSION
	.align		4
        /*0020*/ 	.byte	0x03, 0x5f
        /*0022*/ 	.short	0x0101


	//----- nvinfo : EIATTR_EXIT_INSTR_OFFSETS
	.align		4
        /*0024*/ 	.byte	0x04, 0x1c
        /*0026*/ 	.short	(.L_124 - .L_123)


	//   ....[0]....
.L_123:
        /*0028*/ 	.word	0x00000010


	//----- nvinfo : EIATTR_MAX_THREADS
	.align		4
.L_124:
        /*002c*/ 	.byte	0x04, 0x05
        /*002e*/ 	.short	(.L_126 - .L_125)
.L_125:
        /*0030*/ 	.word	0x00000080
        /*0034*/ 	.word	0x00000001
        /*0038*/ 	.word	0x00000001


	//----- nvinfo : EIATTR_CBANK_PARAM_SIZE
	.align		4
.L_126:
        /*003c*/ 	.byte	0x03, 0x19
        /*003e*/ 	.short	0x0418


	//----- nvinfo : EIATTR_PARAM_CBANK
	.align		4
        /*0040*/ 	.byte	0x04, 0x0a
        /*0042*/ 	.short	(.L_128 - .L_127)
	.align		4
.L_127:
        /*0044*/ 	.word	index@(.nv.constant0._ZN7cutlass13device_kernelIN5flash19enable_sm80_to_sm89INS1_16FlashAttnFwdSm80INS1_25CollectiveMainloopFwdSm80ILi4ELi1ELb0EN4cute5tupleIJNS5_1CILi128EEENS7_ILi64EEENS7_ILi96EEEEEELi96ENS_6half_tEfNS_4arch4Sm80ELb0ELb0ELb1ELb0ELb1ELb0ELb1ELb0EEENS1_21CollectiveEpilogueFwdINS6_IJS8_SA_S9_EEENS6_IJNS7_ILi1EEESI_SI_EEESC_SE_Li128ELb0ELb1ELb0ELb0EEENS1_19SingleTileSchedulerILb0ELb0ELb1ELi128EEEEEEEEEvNT_6ParamsE)
        /*0048*/ 	.short	0x0210
        /*004a*/ 	.short	0x0418


	//----- nvinfo : EIATTR_SW_WAR
	.align		4
.L_128:
        /*004c*/ 	.byte	0x04, 0x36
        /*004e*/ 	.short	(.L_130 - .L_129)
.L_129:
        /*0050*/ 	.word	0x00000008
.L_130:


//--------------------- .nv.info._ZN7cutlass13device_kernelIN5flash19enable_sm80_to_sm89INS1_16FlashAttnFwdSm80INS1_25CollectiveMainloopFwdSm80ILi4ELi1ELb0EN4cute5tupleIJNS5_1CILi128EEENS7_ILi64EEENS7_ILi96EEEEEELi96ENS_6half_tEfNS_4arch4Sm80ELb0ELb0ELb1ELb1ELb1ELb0ELb1ELb0EEENS1_21CollectiveEpilogueFwdINS6_IJS8_SA_S9_EEENS6_IJNS7_ILi1EEESI_SI_EEESC_SE_Li128ELb1ELb1ELb0ELb0EEENS1_19SingleTileSchedulerILb1ELb0ELb1ELi128EEEEEEEEEvNT_6ParamsE --------------------------
	.section	.nv.info._ZN7cutlass13device_kernelIN5flash19enable_sm80_to_sm89INS1_16FlashAttnFwdSm80INS1_25CollectiveMainloopFwdSm80ILi4ELi1ELb0EN4cute5tupleIJNS5_1CILi128EEENS7_ILi64EEENS7_ILi96EEEEEELi96ENS_6half_tEfNS_4arch4Sm80ELb0ELb0ELb1ELb1ELb1ELb0ELb1ELb0EEENS1_21CollectiveEpilogueFwdINS6_IJS8_SA_S9_EEENS6_IJNS7_ILi1EEESI_SI_EEESC_SE_Li128ELb1ELb1ELb0ELb0EEENS1_19SingleTileSchedulerILb1ELb0ELb1ELi128EEEEEEEEEvNT_6ParamsE,"",@"SHT_CUDA_INFO"
	.sectionflags	@""
	.align	4


	//----- nvinfo : EIATTR_CUDA_API_VERSION
	.align		4
        /*0000*/ 	.byte	0x04, 0x37
        /*0002*/ 	.short	(.L_132 - .L_131)
.L_131:
        /*0004*/ 	.word	0x00000082


	//----- nvinfo : EIATTR_KPARAM_INFO
	.align		4
.L_132:
        /*0008*/ 	.byte	0x04, 0x17
        /*000a*/ 	.short	(.L_134 - .L_133)
.L_133:
        /*000c*/ 	.word	0x00000000
        /*0010*/ 	.short	0x0000
        /*0012*/ 	.short	0x0000
        /*0014*/ 	.byte	0x00, 0xf0, 0x61, 0x10


	//----- nvinfo : EIATTR_SPARSE_MMA_MASK
	.align		4
.L_134:
        /*0018*/ 	.byte	0x03, 0x50
        /*001a*/ 	.short	0x0000


	//----- nvinfo : EIATTR_MAXREG_COUNT
	.align		4
        /*001c*/ 	.byte	0x03, 0x1b
        /*001e*/ 	.short	0x00ff


	//----- nvinfo : EIATTR_MERCURY_ISA_VERSION
	.align		4
        /*0020*/ 	.byte	0x03, 0x5f
        /*0022*/ 	.short	0x0101


	//----- nvinfo : EIATTR_EXIT_INSTR_OFFSETS
	.align		4
        /*0024*/ 	.byte	0x04, 0x1c
        /*0026*/ 	.short	(.L_136 - .L_135)


	//   ....[0]....
.L_135:
        /*0028*/ 	.word	0x00000010


	//----- nvinfo : EIATTR_MAX_THREADS
	.align		4
.L_136:
        /*002c*/ 	.byte	0x04, 0x05
        /*002e*/ 	.short	(.L_138 - .L_137)
.L_137:
        /*0030*/ 	.word	0x00000080
        /*0034*/ 	.word	0x00000001
        /*0038*/ 	.word	0x00000001


	//----- nvinfo : EIATTR_CBANK_PARAM_SIZE
	.align		4
.L_138:
        /*003c*/ 	.byte	0x03, 0x19
        /*003e*/ 	.short	0x0418


	//----- nvinfo : EIATTR_PARAM_CBANK
	.align		4
        /*0040*/ 	.byte	0x04, 0x0a
        /*0042*/ 	.short	(.L_140 - .L_139)
	.align		4
.L_139:
        /*0044*/ 	.word	index@(.nv.constant0._ZN7cutlass13device_kernelIN5flash19enable_sm80_to_sm89INS1_16FlashAttnFwdSm80INS1_25CollectiveMainloopFwdSm80ILi4ELi1ELb0EN4cute5tupleIJNS5_1CILi128EEENS7_ILi64EEENS7_ILi96EEEEEELi96ENS_6half_tEfNS_4arch4Sm80ELb0ELb0ELb1ELb1ELb1ELb0ELb1ELb0EEENS1_21CollectiveEpilogueFwdINS6_IJS8_SA_S9_EEENS6_IJNS7_ILi1EEESI_SI_EEESC_SE_Li128ELb1ELb1ELb0ELb0EEENS1_19SingleTileSchedulerILb1ELb0ELb1ELi128EEEEEEEEEvNT_6ParamsE)
        /*0048*/ 	.short	0x0210
        /*004a*/ 	.short	0x0418


	//----- nvinfo : EIATTR_SW_WAR
	.align		4
.L_140:
        /*004c*/ 	.byte	0x04, 0x36
        /*004e*/ 	.short	(.L_142 - .L_141)
.L_141:
        /*0050*/ 	.word	0x00000008
.L_142:


//--------------------- .nv.info._ZN7cutlass13device_kernelIN5flash19enable_sm80_to_sm89INS1_16FlashAttnFwdSm80INS1_25CollectiveMainloopFwdSm80ILi4ELi1ELb0EN4cute5tupleIJNS5_1CILi128EEENS7_ILi64EEENS7_ILi96EEEEEELi96ENS_6half_tEfNS_4arch4Sm80ELb0ELb0ELb1ELb1ELb1ELb1ELb1ELb0EEENS1_21CollectiveEpilogueFwdINS6_IJS8_SA_S9_EEENS6_IJNS7_ILi1EEESI_SI_EEESC_SE_Li128ELb1ELb1ELb0ELb0EEENS1_19SingleTileSchedulerILb1ELb0ELb1ELi128EEEEEEEEEvNT_6ParamsE --------------------------
	.section	.nv.info._ZN7cutlass13device_kernelIN5flash19enable_sm80_to_sm89INS1_16FlashAttnFwdSm80INS1_25CollectiveMainloopFwdSm80ILi4ELi1ELb0EN4cute5tupleIJNS5_1CILi128EEENS7_ILi64EEENS7_ILi96EEEEEELi96ENS_6half_tEfNS_4arch4Sm80ELb0ELb0ELb1ELb1ELb1ELb1ELb1ELb0EEENS1_21CollectiveEpilogueFwdINS6_IJS8_SA_S9_EEENS6_IJNS7_ILi1EEESI_SI_EEESC_SE_Li128ELb1ELb1ELb0ELb0EEENS1_19SingleTileSchedulerILb1ELb0ELb1ELi128EEEEEEEEEvNT_6ParamsE,"",@"SHT_CUDA_INFO"
	.sectionflags	@""
	.align	4


	//----- nvinfo : EIATTR_CUDA_API_VERSION
	.align		4
        /*0000*/ 	.byte	0x04, 0x37
        /*0002*/ 	.short	(.L_144 - .L_143)
.L_143:
        /*0004*/ 	.word	0x00000082


	//----- nvinfo : EIATTR_KPARAM_INFO
	.align		4
.L_144:
        /*0008*/ 	.byte	0x04, 0x17
        /*000a*/ 	.short	(.L_146 - .L_145)
.L_145:
        /*000c*/ 	.word	0x00000000
        /*0010*/ 	.short	0x0000
        /*0012*/ 	.short	0x0000
        /*0014*/ 	.byte	0x00, 0xf0, 0x61, 0x10


	//----- nvinfo : EIATTR_SPARSE_MMA_MASK
	.align		4
.L_146:
        /*0018*/ 	.byte	0x03, 0x50
        /*001a*/ 	.short	0x0000


	//----- nvinfo : EIATTR_MAXREG_COUNT
	.align		4
        /*001c*/ 	.byte	0x03, 0x1b
        /*001e*/ 	.short	0x00ff


	//----- nvinfo : EIATTR_MERCURY_ISA_VERSION
	.align		4
        /*0020*/ 	.byte	0x03, 0x5f
        /*0022*/ 	.short	0x0101


	//----- nvinfo : EIATTR_EXIT_INSTR_OFFSETS
	.align		4
        /*0024*/ 	.byte	0x04, 0x1c
        /*0026*/ 	.short	(.L_148 - .L_147)


	//   ....[0]....
.L_147:
        /*0028*/ 	.word	0x00000010


	//----- nvinfo : EIATTR_MAX_THREADS
	.align		4
.L_148:
        /*002c*/ 	.byte	0x04, 0x05
        /*002e*/ 	.short	(.L_150 - .L_149)
.L_149:
        /*0030*/ 	.word	0x00000080
        /*0034*/ 	.word	0x00000001
        /*0038*/ 	.word	0x00000001


	//----- nvinfo : EIATTR_CBANK_PARAM_SIZE
	.align		4
.L_150:
        /*003c*/ 	.byte	0x03, 0x19
        /*003e*/ 	.short	0x0418


	//----- nvinfo : EIATTR_PARAM_CBANK
	.align		4
        /*0040*/ 	.byte	0x04, 0x0a
        /*0042*/ 	.short	(.L_152 - .L_151)
	.align		4
.L_151:
        /*0044*/ 	.word	index@(.nv.constant0._ZN7cutlass13device_kernelIN5flash19enable_sm80_to_sm89INS1_16FlashAttnFwdSm80INS1_25CollectiveMainloopFwdSm80ILi4ELi1ELb0EN4cute5tupleIJNS5_1CILi128EEENS7_ILi64EEENS7_ILi96EEEEEELi96ENS_6half_tEfNS_4arch4Sm80ELb0ELb0ELb1ELb1ELb1ELb1ELb1ELb0EEENS1_21CollectiveEpilogueFwdINS6_IJS8_SA_S9_EEENS6_IJNS7_ILi1EEESI_SI_EEESC_SE_Li128ELb1ELb1ELb0ELb0EEENS1_19SingleTileSchedulerILb1ELb0ELb1ELi128EEEEEEEEEvNT_6ParamsE)
        /*0048*/ 	.short	0x0210
        /*004a*/ 	.short	0x0418


	//----- nvinfo : EIATTR_SW_WAR
	.align		4
.L_152:
        /*004c*/ 	.byte	0x04, 0x36
        /*004e*/ 	.short	(.L_154 - .L_153)
.L_153:
        /*0050*/ 	.word	0x00000008
.L_154:


//--------------------- .nv.info._ZN7cutlass13device_kernelIN5flash19enable_sm80_to_sm89INS1_16FlashAttnFwdSm80INS1_25CollectiveMainloopFwdSm80ILi4ELi1ELb0EN4cute5tupleIJNS5_1CILi128EEENS7_ILi48EEENS7_ILi96EEEEEELi96ENS_6half_tEfNS_4arch4Sm80ELb0ELb1ELb1ELb0ELb1ELb0ELb1ELb0EEENS1_21CollectiveEpilogueFwdINS6_IJS8_SA_S9_EEENS6_IJNS7_ILi1EEESI_SI_EEESC_SE_Li128ELb0ELb1ELb0ELb0EEENS1_19SingleTileSchedulerILb0ELb0ELb1ELi128EEEEEEEEEvNT_6ParamsE --------------------------
	.section	.nv.info._ZN7cutlass13device_kernelIN5flash19enable_sm80_to_sm89INS1_16FlashAttnFwdSm80INS1_25CollectiveMainloopFwdSm80ILi4ELi1ELb0EN4cute5tupleIJNS5_1CILi128EEENS7_ILi48EEENS7_ILi96EEEEEELi96ENS_6half_tEfNS_4arch4Sm80ELb0ELb1ELb1ELb0ELb1ELb0ELb1ELb0EEENS1_21CollectiveEpilogueFwdINS6_IJS8_SA_S9_EEENS6_IJNS7_ILi1EEESI_SI_EEESC_SE_Li128ELb0ELb1ELb0ELb0EEENS1_19SingleTileSchedulerILb0ELb0ELb1ELi128EEEEEEEEEvNT_6ParamsE,"",@"SHT_CUDA_INFO"
	.sectionflags	@""
	.align	4


	//----- nvinfo : EIATTR_CUDA_API_VERSION
	.align		4
        /*0000*/ 	.byte	0x04, 0x37
        /*0002*/ 	.short	(.L_156 - .L_155)
.L_155:
        /*0004*/ 	.word	0x00000082


	//----- nvinfo : EIATTR_KPARAM_INFO
	.align		4
.L_156:
        /*0008*/ 	.byte	0x04, 0x17
        /*000a*/ 	.short	(.L_158 - .L_157)
.L_157:
        /*000c*/ 	.word	0x00000000
        /*0010*/ 	.short	0x0000
        /*0012*/ 	.short	0x0000
        /*0014*/ 	.byte	0x00, 0xf0, 0x61, 0x10


	//----- nvinfo : EIATTR_SPARSE_MMA_MASK
	.align		4
.L_158:
        /*0018*/ 	.byte	0x03, 0x50
        /*001a*/ 	.short	0x0000


	//----- nvinfo : EIATTR_MAXREG_COUNT
	.align		4
        /*001c*/ 	.byte	0x03, 0x1b
        /*001e*/ 	.short	0x00ff


	//----- nvinfo : EIATTR_MERCURY_ISA_VERSION
	.align		4
        /*0020*/ 	.byte	0x03, 0x5f
        /*0022*/ 	.short	0x0101


	//----- nvinfo : EIATTR_EXIT_INSTR_OFFSETS
	.align		4
        /*0024*/ 	.byte	0x04, 0x1c
        /*0026*/ 	.short	(.L_160 - .L_159)


	//   ....[0]....
.L_159:
        /*0028*/ 	.word	0x00000010


	//----- nvinfo : EIATTR_MAX_THREADS
	.align		4
.L_160:
        /*002c*/ 	.byte	0x04, 0x05
        /*002e*/ 	.short	(.L_162 - .L_161)
.L_161:
        /*0030*/ 	.word	0x00000080
        /*0034*/ 	.word	0x00000001
        /*0038*/ 	.word	0x00000001


	//----- nvinfo : EIATTR_CBANK_PARAM_SIZE
	.align		4
.L_162:
        /*003c*/ 	.byte	0x03, 0x19
        /*003e*/ 	.short	0x0418


	//----- nvinfo : EIATTR_PARAM_CBANK
	.align		4
        /*0040*/ 	.byte	0x04, 0x0a
        /*0042*/ 	.short	(.L_164 - .L_163)
	.align		4
.L_163:
        /*0044*/ 	.word	index@(.nv.constant0._ZN7cutlass13device_kernelIN5flash19enable_sm80_to_sm89INS1_16FlashAttnFwdSm80INS1_25CollectiveMainloopFwdSm80ILi4ELi1ELb0EN4cute5tupleIJNS5_1CILi128EEENS7_ILi48EEENS7_ILi96EEEEEELi96ENS_6half_tEfNS_4arch4Sm80ELb0ELb1ELb1ELb0ELb1ELb0ELb1ELb0EEENS1_21CollectiveEpilogueFwdINS6_IJS8_SA_S9_EEENS6_IJNS7_ILi1EEESI_SI_EEESC_SE_Li128ELb0ELb1ELb0ELb0EEENS1_19SingleTileSchedulerILb0ELb0ELb1ELi128EEEEEEEEEvNT_6ParamsE)
        /*0048*/ 	.short	0x0210
        /*004a*/ 	.short	0x0418


	//----- nvinfo : EIATTR_SW_WAR
	.align		4
.L_164:
        /*004c*/ 	.byte	0x04, 0x36
        /*004e*/ 	.short	(.L_166 - .L_165)
.L_165:
        /*0050*/ 	.word	0x00000008
.L_166:


//--------------------- .nv.info._ZN7cutlass13device_kernelIN5flash19enable_sm80_to_sm89INS1_16FlashAttnFwdSm80INS1_25CollectiveMainloopFwdSm80ILi4ELi1ELb0EN4cute5tupleIJNS5_1CILi128EEENS7_ILi48EEENS7_ILi96EEEEEELi96ENS_6half_tEfNS_4arch4Sm80ELb0ELb1ELb1ELb1ELb1ELb0ELb1ELb0EEENS1_21CollectiveEpilogueFwdINS6_IJS8_SA_S9_EEENS6_IJNS7_ILi1EEESI_SI_EEESC_SE_Li128ELb1ELb1ELb0ELb0EEENS1_19SingleTileSchedulerILb1ELb0ELb1ELi128EEEEEEEEEvNT_6ParamsE --------------------------
	.section	.nv.info._ZN7cutlass13device_kernelIN5flash19enable_sm80_to_sm89INS1_16FlashAttnFwdSm80INS1_25CollectiveMainloopFwdSm80ILi4ELi1ELb0EN4cute5tupleIJNS5_1CILi128EEENS7_ILi48EEENS7_ILi96EEEEEELi96ENS_6half_tEfNS_4arch4Sm80ELb0ELb1ELb1ELb1ELb1ELb0ELb1ELb0EEENS1_21CollectiveEpilogueFwdINS6_IJS8_SA_S9_EEENS6_IJNS7_ILi1EEESI_SI_EEESC_SE_Li128ELb1ELb1ELb0ELb0EEENS1_19SingleTileSchedulerILb1ELb0ELb1ELi128EEEEEEEEEvNT_6ParamsE,"",@"SHT_CUDA_INFO"
	.sectionflags	@""
	.align	4


	//----- nvinfo : EIATTR_CUDA_API_VERSION
	.align		4
        /*0000*/ 	.byte	0x04, 0x37
        /*0002*/ 	.short	(.L_168 - .L_167)
.L_167:
        /*0004*/ 	.word	0x00000082


	//----- nvinfo : EIATTR_KPARAM_INFO
	.align		4
.L_168:
        /*0008*/ 	.byte	0x04, 0x17
        /*000a*/ 	.short	(.L_170 - .L_169)
.L_169:
        /*000c*/ 	.word	0x00000000
        /*0010*/ 	.short	0x0000
        /*0012*/ 	.short	0x0000
        /*0014*/ 	.byte	0x00, 0xf0, 0x61, 0x10


	//----- nvinfo : EIATTR_SPARSE_MMA_MASK
	.align		4
.L_170:
        /*0018*/ 	.byte	0x03, 0x50
        /*001a*/ 	.short	0x0000


	//----- nvinfo : EIATTR_MAXREG_COUNT
	.align		4
        /*001c*/ 	.byte	0x03, 0x1b
        /*001e*/ 	.short	0x00ff


	//----- nvinfo : EIATTR_MERCURY_ISA_VERSION
	.align		4
        /*0020*/ 	.byte	0x03, 0x5f
        /*0022*/ 	.short	0x0101


	//----- nvinfo : EIATTR_EXIT_INSTR_OFFSETS
	.align		4
        /*0024*/ 	.byte	0x04, 0x1c
        /*0026*/ 	.short	(.L_172 - .L_171)


	//   ....[0]....
.L_171:
        /*0028*/ 	.word	0x00000010


	//----- nvinfo : EIATTR_MAX_THREADS
	.align		4
.L_172:
        /*002c*/ 	.byte	0x04, 0x05
        /*002e*/ 	.short	(.L_174 - .L_173)
.L_173:
        /*0030*/ 	.word	0x00000080
        /*0034*/ 	.word	0x00000001
        /*0038*/ 	.word	0x00000001


	//----- nvinfo : EIATTR_CBANK_PARAM_SIZE
	.align		4
.L_174:
        /*003c*/ 	.byte	0x03, 0x19
        /*003e*/ 	.short	0x0418


	//----- nvinfo : EIATTR_PARAM_CBANK
	.align		4
        /*0040*/ 	.byte	0x04, 0x0a
        /*0042*/ 	.short	(.L_176 - .L_175)
	.align		4
.L_175:
        /*0044*/ 	.word	index@(.nv.constant0._ZN7cutlass13device_kernelIN5flash19enable_sm80_to_sm89INS1_16FlashAttnFwdSm80INS1_25CollectiveMainloopFwdSm80ILi4ELi1ELb0EN4cute5tupleIJNS5_1CILi128EEENS7_ILi48EEENS7_ILi96EEEEEELi96ENS_6half_tEfNS_4arch4Sm80ELb0ELb1ELb1ELb1ELb1ELb0ELb1ELb0EEENS1_21CollectiveEpilogueFwdINS6_IJS8_SA_S9_EEENS6_IJNS7_ILi1EEESI_SI_EEESC_SE_Li128ELb1ELb1ELb0ELb0EEENS1_19SingleTileSchedulerILb1ELb0ELb1ELi128EEEEEEEEEvNT_6ParamsE)
        /*0048*/ 	.short	0x0210
        /*004a*/ 	.short	0x0418


	//----- nvinfo : EIATTR_SW_WAR
	.align		4
.L_176:
        /*004c*/ 	.byte	0x04, 0x36
        /*004e*/ 	.short	(.L_178 - .L_177)
.L_177:
        /*0050*/ 	.word	0x00000008
.L_178:


//--------------------- .nv.info._ZN7cutlass13device_kernelIN5flash19enable_sm80_to_sm89INS1_16FlashAttnFwdSm80INS1_25CollectiveMainloopFwdSm80ILi4ELi1ELb0EN4cute5tupleIJNS5_1CILi128EEENS7_ILi48EEENS7_ILi96EEEEEELi96ENS_6half_tEfNS_4arch4Sm80ELb0ELb1ELb1ELb1ELb1ELb1ELb1ELb0EEENS1_21CollectiveEpilogueFwdINS6_IJS8_SA_S9_EEENS6_IJNS7_ILi1EEESI_SI_EEESC_SE_Li128ELb1ELb1ELb0ELb0EEENS1_19SingleTileSchedulerILb1ELb0ELb1ELi128EEEEEEEEEvNT_6ParamsE --------------------------
	.section	.nv.info._ZN7cutlass13device_kernelIN5flash19enable_sm80_to_sm89INS1_16FlashAttnFwdSm80INS1_25CollectiveMainloopFwdSm80ILi4ELi1ELb0EN4cute5tupleIJNS5_1CILi128EEENS7_ILi48EEENS7_ILi96EEEEEELi96ENS_6half_tEfNS_4arch4Sm80ELb0ELb1ELb1ELb1ELb1ELb1ELb1ELb0EEENS1_21CollectiveEpilogueFwdINS6_IJS8_SA_S9_EEENS6_IJNS7_ILi1EEESI_SI_EEESC_SE_Li128ELb1ELb1ELb0ELb0EEENS1_19SingleTileSchedulerILb1ELb0ELb1ELi128EEEEEEEEEvNT_6ParamsE,"",@"SHT_CUDA_INFO"
	.sectionflags	@""
	.align	4


	//----- nvinfo : EIATTR_CUDA_API_VERSION
	.align		4
        /*0000*/ 	.byte	0x04, 0x37
        /*0002*/ 	.short	(.L_180 - .L_179)
.L_179:
        /*0004*/ 	.word	0x00000082


	//----- nvinfo : EIATTR_KPARAM_INFO
	.align		4
.L_180:
        /*0008*/ 	.byte	0x04, 0x17
        /*000a*/ 	.short	(.L_182 - .L_181)
.L_181:
        /*000c*/ 	.word	0x00000000
        /*0010*/ 	.short	0x0000
        /*0012*/ 	.short	0x0000
        /*0014*/ 	.byte	0x00, 0xf0, 0x61, 0x10


	//----- nvinfo : EIATTR_SPARSE_MMA_MASK
	.align		4
.L_182:
        /*0018*/ 	.byte	0x03, 0x50
        /*001a*/ 	.short	0x0000


	//----- nvinfo : EIATTR_MAXREG_COUNT
	.align		4
        /*001c*/ 	.byte	0x03, 0x1b
        /*001e*/ 	.short	0x00ff


	//----- nvinfo : EIATTR_MERCURY_ISA_VERSION
	.align		4
        /*0020*/ 	.byte	0x03, 0x5f
        /*0022*/ 	.short	0x0101


	//----- nvinfo : EIATTR_EXIT_INSTR_OFFSETS
	.align		4
        /*0024*/ 	.byte	0x04, 0x1c
        /*0026*/ 	.short	(.L_184 - .L_183)


	//   ....[0]....
.L_183:
        /*0028*/ 	.word	0x00000010


	//----- nvinfo : EIATTR_MAX_THREADS
	.align		4
.L_184:
        /*002c*/ 	.byte	0x04, 0x05
        /*002e*/ 	.short	(.L_186 - .L_185)
.L_185:
        /*0030*/ 	.word	0x00000080
        /*0034*/ 	.word	0x00000001
        /*0038*/ 	.word	0x00000001


	//----- nvinfo : EIATTR_CBANK_PARAM_SIZE
	.align		4
.L_186:
        /*003c*/ 	.byte	0x03, 0x19
        /*003e*/ 	.short	0x0418


	//----- nvinfo : EIATTR_PARAM_CBANK
	.align		4
        /*0040*/ 	.byte	0x04, 0x0a
        /*0042*/ 	.short	(.L_188 - .L_187)
	.align		4
.L_187:
        /*0044*/ 	.word	index@(.nv.constant0._ZN7cutlass13device_kernelIN5flash19enable_sm80_to_sm89INS1_16FlashAttnFwdSm80INS1_25CollectiveMainloopFwdSm80ILi4ELi1ELb0EN4cute5tupleIJNS5_1CILi128EEENS7_ILi48EEENS7_ILi96EEEEEELi96ENS_6half_tEfNS_4arch4Sm80ELb0ELb1ELb1ELb1ELb1ELb1ELb1ELb0EEENS1_21CollectiveEpilogueFwdINS6_IJS8_SA_S9_EEENS6_IJNS7_ILi1EEESI_SI_EEESC_SE_Li128ELb1ELb1ELb0ELb0EEENS1_19SingleTileSchedulerILb1ELb0ELb1ELi128EEEEEEEEEvNT_6ParamsE)
        /*0048*/ 	.short	0x0210
        /*004a*/ 	.short	0x0418


	//----- nvinfo : EIATTR_SW_WAR
	.align		4
.L_188:
        /*004c*/ 	.byte	0x04, 0x36
        /*004e*/ 	.short	(.L_190 - .L_189)
.L_189:
        /*0050*/ 	.word	0x00000008
.L_190:


//--------------------- .nv.info._ZN7cutlass13device_kernelIN5flash19enable_sm80_to_sm89INS1_16FlashAttnFwdSm80INS1_25CollectiveMainloopFwdSm80ILi4ELi1ELb0EN4cute5tupleIJNS5_1CILi128EEENS7_ILi64EEENS7_ILi96EEEEEELi96ENS_6half_tEfNS_4arch4Sm80ELb1ELb0ELb1ELb0ELb1ELb0ELb1ELb0EEENS1_21CollectiveEpilogueFwdINS6_IJS8_SA_S9_EEENS6_IJNS7_ILi1EEESI_SI_EEESC_SE_Li128ELb0ELb1ELb0ELb0EEENS1_30DynamicPersistentTileSchedulerILi128ELi128ELb0ELb1ELb0EEEEEEEEEvNT_6ParamsE --------------------------
	.section	.nv.info._ZN7cutlass13device_kernelIN5flash19enable_sm80_to_sm89INS1_16FlashAttnFwdSm80INS1_25CollectiveMainloopFwdSm80ILi4ELi1ELb0EN4cute5tupleIJNS5_1CILi128EEENS7_ILi64EEENS7_ILi96EEEEEELi96ENS_6half_tEfNS_4arch4Sm80ELb1ELb0ELb1ELb0ELb1ELb0ELb1ELb0EEENS1_21CollectiveEpilogueFwdINS6_IJS8_SA_S9_EEENS6_IJNS7_ILi1EEESI_SI_EEESC_SE_Li128ELb0ELb1ELb0ELb0EEENS1_30DynamicPersistentTileSchedulerILi128ELi128ELb0ELb1ELb0EEEEEEEEEvNT_6ParamsE,"",@"SHT_CUDA_INFO"
	.sectionflags	@""
	.align	4


	//----- nvinfo : EIATTR_CUDA_API_VERSION
	.align		4
        /*0000*/ 	.byte	0x04, 0x37
        /*0002*/ 	.short	(.L_192 - .L_191)
.L_191:
        /*0004*/ 	.word	0x00000082


	//----- nvinfo : EIATTR_KPARAM_INFO
	.align		4
.L_192:
        /*0008*/ 	.byte	0x04, 0x17
        /*000a*/ 	.short	(.L_194 - .L_193)
.L_193:
        /*000c*/ 	.word	0x00000000
        /*0010*/ 	.short	0x0000
        /*0012*/ 	.short	0x0000
        /*0014*/ 	.byte	0x00, 0xf0, 0xa1, 0x10


	//----- nvinfo : EIATTR_SPARSE_MMA_MASK
	.align		4
.L_194:
        /*0018*/ 	.byte	0x03, 0x50
        /*001a*/ 	.short	0x0000


	//----- nvinfo : EIATTR_MAXREG_COUNT
	.align		4
        /*001c*/ 	.byte	0x03, 0x1b
        /*001e*/ 	.short	0x00ff


	//----- nvinfo : EIATTR_MERCURY_ISA_VERSION
	.align		4
        /*0020*/ 	.byte	0x03, 0x5f
        /*0022*/ 	.short	0x0101


	//----- nvinfo : EIATTR_EXIT_INSTR_OFFSETS
	.align		4
        /*0024*/ 	.byte	0x04, 0x1c
        /*0026*/ 	.short	(.L_196 - .L_195)


	//   ....[0]....
.L_195:
        /*0028*/ 	.word	0x00000010


	//----- nvinfo : EIATTR_MAX_THREADS
	.align		4
.L_196:
        /*002c*/ 	.byte	0x04, 0x05
        /*002e*/ 	.short	(.L_198 - .L_197)
.L_197:
        /*0030*/ 	.word	0x00000080
        /*0034*/ 	.word	0x00000001
        /*0038*/ 	.word	0x00000001


	//----- nvinfo : EIATTR_CBANK_PARAM_SIZE
	.align		4
.L_198:
        /*003c*/ 	.byte	0x03, 0x19
        /*003e*/ 	.short	0x0428


	//----- nvinfo : EIATTR_PARAM_CBANK
	.align		4
        /*0040*/ 	.byte	0x04, 0x0a
        /*0042*/ 	.short	(.L_200 - .L_199)
	.align		4
.L_199:
        /*0044*/ 	.word	index@(.nv.constant0._ZN7cutlass13device_kernelIN5flash19enable_sm80_to_sm89INS1_16FlashAttnFwdSm80INS1_25CollectiveMainloopFwdSm80ILi4ELi1ELb0EN4cute5tupleIJNS5_1CILi128EEENS7_ILi64EEENS7_ILi96EEEEEELi96ENS_6half_tEfNS_4arch4Sm80ELb1ELb0ELb1ELb0ELb1ELb0ELb1ELb0EEENS1_21CollectiveEpilogueFwdINS6_IJS8_SA_S9_EEENS6_IJNS7_ILi1EEESI_SI_EEESC_SE_Li128ELb0ELb1ELb0ELb0EEENS1_30DynamicPersistentTileSchedulerILi128ELi128ELb0ELb1ELb0EEEEEEEEEvNT_6ParamsE)
        /*0048*/ 	.short	0x0210
        /*004a*/ 	.short	0x0428


	//----- nvinfo : EIATTR_SW_WAR
	.align		4
.L_200:
        /*004c*/ 	.byte	0x04, 0x36
        /*004e*/ 	.short	(.L_202 - .L_201)
.L_201:
        /*0050*/ 	.word	0x00000008
.L_202:


//--------------------- .nv.info._ZN7cutlass13device_kernelIN5flash19enable_sm80_to_sm89INS1_16FlashAttnFwdSm80INS1_25CollectiveMainloopFwdSm80ILi4ELi1ELb0EN4cute5tupleIJNS5_1CILi128EEENS7_ILi64EEENS7_ILi96EEEEEELi96ENS_6half_tEfNS_4arch4Sm80ELb1ELb0ELb1ELb1ELb1ELb0ELb1ELb0EEENS1_21CollectiveEpilogueFwdINS6_IJS8_SA_S9_EEENS6_IJNS7_ILi1EEESI_SI_EEESC_SE_Li128ELb1ELb1ELb0ELb0EEENS1_19SingleTileSchedulerILb1ELb0ELb1ELi128EEEEEEEEEvNT_6ParamsE --------------------------
	.section	.nv.info._ZN7cutlass13device_kernelIN5flash19enable_sm80_to_sm89INS1_16FlashAttnFwdSm80INS1_25CollectiveMainloopFwdSm80ILi4ELi1ELb0EN4cute5tupleIJNS5_1CILi128EEENS7_ILi64EEENS7_ILi96EEEEEELi96ENS_6half_tEfNS_4arch4Sm80ELb1ELb0ELb1ELb1ELb1ELb0ELb1ELb0EEENS1_21CollectiveEpilogueFwdINS6_IJS8_SA_S9_EEENS6_IJNS7_ILi1EEESI_SI_EEESC_SE_Li128ELb1ELb1ELb0ELb0EEENS1_19SingleTileSchedulerILb1ELb0ELb1ELi128EEEEEEEEEvNT_6ParamsE,"",@"SHT_CUDA_INFO"
	.sectionflags	@""
	.align	4


	//----- nvinfo : EIATTR_CUDA_API_VERSION
	.align		4
        /*0000*/ 	.byte	0x04, 0x37
        /*0002*/ 	.short	(.L_204 - .L_203)
.L_203:
        /*0004*/ 	.word	0x00000082


	//----- nvinfo : EIATTR_KPARAM_INFO
	.align		4
.L_204:
        /*0008*/ 	.byte	0x04, 0x17
        /*000a*/ 	.short	(.L_206 - .L_205)
.L_205:
        /*000c*/ 	.word	0x00000000
        /*0010*/ 	.short	0x0000
        /*0012*/ 	.short	0x0000
        /*0014*/ 	.byte	0x00, 0xf0, 0x61, 0x10


	//----- nvinfo : EIATTR_SPARSE_MMA_MASK
	.align		4
.L_206:
        /*0018*/ 	.byte	0x03, 0x50
        /*001a*/ 	.short	0x0000


	//----- nvinfo : EIATTR_MAXREG_COUNT
	.align		4
        /*001c*/ 	.byte	0x03, 0x1b
        /*001e*/ 	.short	0x00ff


	//----- nvinfo : EIATTR_MERCURY_ISA_VERSION
	.align		4
        /*0020*/ 	.byte	0x03, 0x5f
        /*0022*/ 	.short	0x0101


	//----- nvinfo : EIATTR_EXIT_INSTR_OFFSETS
	.align		4
        /*0024*/ 	.byte	0x04, 0x1c
        /*0026*/ 	.short	(.L_208 - .L_207)


	//   ....[0]....
.L_207:
        /*0028*/ 	.word	0x00000010


	//----- nvinfo : EIATTR_MAX_THREADS
	.align		4
.L_208:
        /*002c*/ 	.byte	0x04, 0x05
        /*002e*/ 	.short	(.L_210 - .L_209)
.L_209:
        /*0030*/ 	.word	0x00000080
        /*0034*/ 	.word	0x00000001
        /*0038*/ 	.word	0x00000001


	//----- nvinfo : EIATTR_CBANK_PARAM_SIZE
	.align		4
.L_210:
        /*003c*/ 	.byte	0x03, 0x19
        /*003e*/ 	.short	0x0418


	//----- nvinfo : EIATTR_PARAM_CBANK
	.align		4
        /*0040*/ 	.byte	0x04, 0x0a
        /*0042*/ 	.short	(.L_212 - .L_211)
	.align		4
.L_211:
        /*0044*/ 	.word	index@(.nv.constant0._ZN7cutlass13device_kernelIN5flash19enable_sm80_to_sm89INS1_16FlashAttnFwdSm80INS1_25CollectiveMainloopFwdSm80ILi4ELi1ELb0EN4cute5tupleIJNS5_1CILi128EEENS7_ILi64EEENS7_ILi96EEEEEELi96ENS_6half_tEfNS_4arch4Sm80ELb1ELb0ELb1ELb1ELb1ELb0ELb1ELb0EEENS1_21CollectiveEpilogueFwdINS6_IJS8_SA_S9_EEENS6_IJNS7_ILi1EEESI_SI_EEESC_SE_Li128ELb1ELb1ELb0ELb0EEENS1_19SingleTileSchedulerILb1ELb0ELb1ELi128EEEEEEEEEvNT_6ParamsE)
        /*0048*/ 	.short	0x0210
        /*004a*/ 	.short	0x0418


	//----- nvinfo : EIATTR_SW_WAR
	.align		4
.L_212:
        /*004c*/ 	.byte	0x04, 0x36
        /*004e*/ 	.short	(.L_214 - .L_213)
.L_213:
        /*0050*/ 	.word	0x00000008
.L_214:


//--------------------- .nv.info._ZN7cutlass13device_kernelIN5flash19enable_sm80_to_sm89INS1_16FlashAttnFwdSm80INS1_25CollectiveMainloopFwdSm80ILi4ELi1ELb0EN4cute5tupleIJNS5_1CILi128EEENS7_ILi64EEENS7_ILi96EEEEEELi96ENS_6half_tEfNS_4arch4Sm80ELb1ELb0ELb1ELb1ELb1ELb1ELb1ELb0EEENS1_21CollectiveEpilogueFwdINS6_IJS8_SA_S9_EEENS6_IJNS7_ILi1EEESI_SI_EEESC_SE_Li128ELb1ELb1ELb0ELb0EEENS1_19SingleTileSchedulerILb1ELb0ELb1ELi128EEEEEEEEEvNT_6ParamsE --------------------------
	.section	.nv.info._ZN7cutlass13device_kernelIN5flash19enable_sm80_to_sm89INS1_16FlashAttnFwdSm80INS1_25CollectiveMainloopFwdSm80ILi4ELi1ELb0EN4cute5tupleIJNS5_1CILi128EEENS7_ILi64EEENS7_ILi96EEEEEELi96ENS_6half_tEfNS_4arch4Sm80ELb1ELb0ELb1ELb1ELb1ELb1ELb1ELb0EEENS1_21CollectiveEpilogueFwdINS6_IJS8_SA_S9_EEENS6_IJNS7_ILi1EEESI_SI_EEESC_SE_Li128ELb1ELb1ELb0ELb0EEENS1_19SingleTileSchedulerILb1ELb0ELb1ELi128EEEEEEEEEvNT_6ParamsE,"",@"SHT_CUDA_INFO"
	.sectionflags	@""
	.align	4


	//----- nvinfo : EIATTR_CUDA_API_VERSION
	.align		4
        /*0000*/ 	.byte	0x04, 0x37
        /*0002*/ 	.short	(.L_216 - .L_215)
.L_215:
        /*0004*/ 	.word	0x00000082


	//----- nvinfo : EIATTR_KPARAM_INFO
	.align		4
.L_216:
        /*0008*/ 	.byte	0x04, 0x17
        /*000a*/ 	.short	(.L_218 - .L_217)
.L_217:
        /*000c*/ 	.word	0x00000000
        /*0010*/ 	.short	0x0000
        /*0012*/ 	.short	0x0000
        /*0014*/ 	.byte	0x00, 0xf0, 0x61, 0x10


	//----- nvinfo : EIATTR_SPARSE_MMA_MASK
	.align		4
.L_218:
        /*0018*/ 	.byte	0x03, 0x50
        /*001a*/ 	.short	0x0000


	//----- nvinfo : EIATTR_MAXREG_COUNT
	.align		4
        /*001c*/ 	.byte	0x03, 0x1b
        /*001e*/ 	.short	0x00ff


	//----- nvinfo : EIATTR_MERCURY_ISA_VERSION
	.align		4
        /*0020*/ 	.byte	0x03, 0x5f
        /*0022*/ 	.short	0x0101


	//----- nvinfo : EIATTR_EXIT_INSTR_OFFSETS
	.align		4
        /*0024*/ 	.byte	0x04, 0x1c
        /*0026*/ 	.short	(.L_220 - .L_219)


	//   ....[0]....
.L_219:
        /*0028*/ 	.word	0x00000010


	//----- nvinfo : EIATTR_MAX_THREADS
	.align		4
.L_220:
        /*002c*/ 	.byte	0x04, 0x05
        /*002e*/ 	.short	(.L_222 - .L_221)
.L_221:
        /*0030*/ 	.word	0x00000080
        /*0034*/ 	.word	0x00000001
        /*0038*/ 	.word	0x00000001


	//----- nvinfo : EIATTR_CBANK_PARAM_SIZE
	.align		4
.L_222:
        /*003c*/ 	.byte	0x03, 0x19
        /*003e*/ 	.short	0x0418


	//----- nvinfo : EIATTR_PARAM_CBANK
	.align		4
        /*0040*/ 	.byte	0x04, 0x0a
        /*0042*/ 	.short	(.L_224 - .L_223)
	.align		4
.L_223:
        /*0044*/ 	.word	index@(.nv.constant0._ZN7cutlass13device_kernelIN5flash19enable_sm80_to_sm89INS1_16FlashAttnFwdSm80INS1_25CollectiveMainloopFwdSm80ILi4ELi1ELb0EN4cute5tupleIJNS5_1CILi128EEENS7_ILi64EEENS7_ILi96EEEEEELi96ENS_6half_tEfNS_4arch4Sm80ELb1ELb0ELb1ELb1ELb1ELb1ELb1ELb0EEENS1_21CollectiveEpilogueFwdINS6_IJS8_SA_S9_EEENS6_IJNS7_ILi1EEESI_SI_EEESC_SE_Li128ELb1ELb1ELb0ELb0EEENS1_19SingleTileSchedulerILb1ELb0ELb1ELi128EEEEEEEEEvNT_6ParamsE)
        /*0048*/ 	.short	0x0210
        /*004a*/ 	.short	0x0418


	//----- nvinfo : EIATTR_SW_WAR
	.align		4
.L_224:
        /*004c*/ 	.byte	0x04, 0x36
        /*004e*/ 	.short	(.L_226 - .L_225)
.L_225:
        /*0050*/ 	.word	0x00000008
.L_226:


//--------------------- .nv.info._ZN7cutlass13device_kernelIN5flash19enable_sm80_to_sm89INS1_16FlashAttnFwdSm80INS1_25CollectiveMainloopFwdSm80ILi4ELi1ELb0EN4cute5tupleIJNS5_1CILi128EEENS7_ILi64EEENS7_ILi96EEEEEELi96ENS_6half_tEfNS_4arch4Sm80ELb0ELb0ELb0ELb0ELb1ELb0ELb1ELb0EEENS1_21CollectiveEpilogueFwdINS6_IJS8_SA_S9_EEENS6_IJNS7_ILi1EEESI_SI_EEESC_SE_Li128ELb0ELb1ELb0ELb0EEENS1_19SingleTileSchedulerILb0ELb0ELb1ELi128EEEEEEEEEvNT_6ParamsE --------------------------
	.section	.nv.info._ZN7cutlass13device_kernelIN5flash19enable_sm80_to_sm89INS1_16FlashAttnFwdSm80INS1_25CollectiveMainloopFwdSm80ILi4ELi1ELb0EN4cute5tupleIJNS5_1CILi128EEENS7_ILi64EEENS7_ILi96EEEEEELi96ENS_6half_tEfNS_4arch4Sm80ELb0ELb0ELb0ELb0ELb1ELb0ELb1ELb0EEENS1_21CollectiveEpilogueFwdINS6_IJS8_SA_S9_EEENS6_IJNS7_ILi1EEESI_SI_EEESC_SE_Li128ELb0ELb1ELb0ELb0EEENS1_19SingleTileSchedulerILb0ELb0ELb1ELi128EEEEEEEEEvNT_6ParamsE,"",@"SHT_CUDA_INFO"
	.sectionflags	@""
	.align	4


	//----- nvinfo : EIATTR_CUDA_API_VERSION
	.align		4
        /*0000*/ 	.byte	0x04, 0x37
        /*0002*/ 	.short	(.L_228 - .L_227)
.L_227:
        /*0004*/ 	.word	0x00000082


	//----- nvinfo : EIATTR_KPARAM_INFO
	.align		4
.L_228:
        /*0008*/ 	.byte	0x04, 0x17
        /*000a*/ 	.short	(.L_230 - .L_229)
.L_229:
        /*000c*/ 	.word	0x00000000
        /*0010*/ 	.short	0x0000
        /*0012*/ 	.short	0x0000
        /*0014*/ 	.byte	0x00, 0xf0, 0x61, 0x10


	//----- nvinfo : EIATTR_SPARSE_MMA_MASK
	.align		4
.L_230:
        /*0018*/ 	.byte	0x03, 0x50
        /*001a*/ 	.short	0x0000


	//----- nvinfo : EIATTR_MAXREG_COUNT
	.align		4
        /*001c*/ 	.byte	0x03, 0x1b
        /*001e*/ 	.short	0x00ff


	//----- nvinfo : EIATTR_MERCURY_ISA_VERSION
	.align		4
        /*0020*/ 	.byte	0x03, 0x5f
        /*0022*/ 	.short	0x0101


	//----- nvinfo : EIATTR_EXIT_INSTR_OFFSETS
	.align		4
        /*0024*/ 	.byte	0x04, 0x1c
        /*0026*/ 	.short	(.L_232 - .L_231)


	//   ....[0]....
.L_231:
        /*0028*/ 	.word	0x00000010


	//----- nvinfo : EIATTR_MAX_THREADS
	.align		4
.L_232:
        /*002c*/ 	.byte	0x04, 0x05
        /*002e*/ 	.short	(.L_234 - .L_233)
.L_233:
        /*0030*/ 	.word	0x00000080
        /*0034*/ 	.word	0x00000001
        /*0038*/ 	.word	0x00000001


	//----- nvinfo : EIATTR_CBANK_PARAM_SIZE
	.align		4
.L_234:
        /*003c*/ 	.byte	0x03, 0x19
        /*003e*/ 	.short	0x0418


	//----- nvinfo : EIATTR_PARAM_CBANK
	.align		4
        /*0040*/ 	.byte	0x04, 0x0a
        /*0042*/ 	.short	(.L_236 - .L_235)
	.align		4
.L_235:
        /*0044*/ 	.word	index@(.nv.constant0._ZN7cutlass13device_kernelIN5flash19enable_sm80_to_sm89INS1_16FlashAttnFwdSm80INS1_25CollectiveMainloopFwdSm80ILi4ELi1ELb0EN4cute5tupleIJNS5_1CILi128EEENS7_ILi64EEENS7_ILi96EEEEEELi96ENS_6half_tEfNS_4arch4Sm80ELb0ELb0ELb0ELb0ELb1ELb0ELb1ELb0EEENS1_21CollectiveEpilogueFwdINS6_IJS8_SA_S9_EEENS6_IJNS7_ILi1EEESI_SI_EEESC_SE_Li128ELb0ELb1ELb0ELb0EEENS1_19SingleTileSchedulerILb0ELb0ELb1ELi128EEEEEEEEEvNT_6ParamsE)
        /*0048*/ 	.short	0x0210
        /*004a*/ 	.short	0x0418


	//----- nvinfo : EIATTR_SW_WAR
	.align		4
.L_236:
        /*004c*/ 	.byte	0x04, 0x36
        /*004e*/ 	.short	(.L_238 - .L_237)
.L_237:
        /*0050*/ 	.word	0x00000008
.L_238:


//--------------------- .nv.info._ZN7cutlass13device_kernelIN5flash19enable_sm80_to_sm89INS1_16FlashAttnFwdSm80INS1_25CollectiveMainloopFwdSm80ILi4ELi1ELb0EN4cute5tupleIJNS5_1CILi128EEENS7_ILi64EEENS7_ILi96EEEEEELi96ENS_6half_tEfNS_4arch4Sm80ELb0ELb0ELb0ELb1ELb1ELb0ELb1ELb0EEENS1_21CollectiveEpilogueFwdINS6_IJS8_SA_S9_EEENS6_IJNS7_ILi1EEESI_SI_EEESC_SE_Li128ELb1ELb1ELb0ELb0EEENS1_19SingleTileSchedulerILb1ELb0ELb1ELi128EEEEEEEEEvNT_6ParamsE --------------------------
	.section	.nv.info._ZN7cutlass13device_kernelIN5flash19enable_sm80_to_sm89INS1_16FlashAttnFwdSm80INS1_25CollectiveMainloopFwdSm80ILi4ELi1ELb0EN4cute5tupleIJNS5_1CILi128EEENS7_ILi64EEENS7_ILi96EEEEEELi96ENS_6half_tEfNS_4arch4Sm80ELb0ELb0ELb0ELb1ELb1ELb0ELb1ELb0EEENS1_21CollectiveEpilogueFwdINS6_IJS8_SA_S9_EEENS6_IJNS7_ILi1EEESI_SI_EEESC_SE_Li128ELb1ELb1ELb0ELb0EEENS1_19SingleTileSchedulerILb1ELb0ELb1ELi128EEEEEEEEEvNT_6ParamsE,"",@"SHT_CUDA_INFO"
	.sectionflags	@""
	.align	4


	//----- nvinfo : EIATTR_CUDA_API_VERSION
	.align		4
        /*0000*/ 	.byte	0x04, 0x37
        /*0002*/ 	.short	(.L_240 - .L_239)
.L_239:
        /*0004*/ 	.word	0x00000082


	//----- nvinfo : EIATTR_KPARAM_INFO
	.align		4
.L_240:
        /*0008*/ 	.byte	0x04, 0x17
        /*000a*/ 	.short	(.L_242 - .L_241)
.L_241:
        /*000c*/ 	.word	0x00000000
        /*0010*/ 	.short	0x0000
        /*0012*/ 	.short	0x0000
        /*0014*/ 	.byte	0x00, 0xf0, 0x61, 0x10


	//----- nvinfo : EIATTR_SPARSE_MMA_MASK
	.align		4
.L_242:
        /*0018*/ 	.byte	0x03, 0x50
        /*001a*/ 	.short	0x0000


	//----- nvinfo : EIATTR_MAXREG_COUNT
	.align		4
        /*001c*/ 	.byte	0x03, 0x1b
        /*001e*/ 	.short	0x00ff


	//----- nvinfo : EIATTR_MERCURY_ISA_VERSION
	.align		4
        /*0020*/ 	.byte	0x03, 0x5f
        /*0022*/ 	.short	0x0101


	//----- nvinfo : EIATTR_EXIT_INSTR_OFFSETS
	.align		4
        /*0024*/ 	.byte	0x04, 0x1c
        /*0026*/ 	.short	(.L_244 - .L_243)


	//   ....[0]....
.L_243:
        /*0028*/ 	.word	0x00000010


	//----- nvinfo : EIATTR_MAX_THREADS
	.align		4
.L_244:
        /*002c*/ 	.byte	0x04, 0x05
        /*002e*/ 	.short	(.L_246 - .L_245)
.L_245:
        /*0030*/ 	.word	0x00000080
        /*0034*/ 	.word	0x00000001
        /*0038*/ 	.word	0x00000001


	//----- nvinfo : EIATTR_CBANK_PARAM_SIZE
	.align		4
.L_246:
        /*003c*/ 	.byte	0x03, 0x19
        /*003e*/ 	.short	0x0418


	//----- nvinfo : EIATTR_PARAM_CBANK
	.align		4
        /*0040*/ 	.byte	0x04, 0x0a
        /*0042*/ 	.short	(.L_248 - .L_247)
	.align		4
.L_247:
        /*0044*/ 	.word	index@(.nv.constant0._ZN7cutlass13device_kernelIN5flash19enable_sm80_to_sm89INS1_16FlashAttnFwdSm80INS1_25CollectiveMainloopFwdSm80ILi4ELi1ELb0EN4cute5tupleIJNS5_1CILi128EEENS7_ILi64EEENS7_ILi96EEEEEELi96ENS_6half_tEfNS_4arch4Sm80ELb0ELb0ELb0ELb1ELb1ELb0ELb1ELb0EEENS1_21CollectiveEpilogueFwdINS6_IJS8_SA_S9_EEENS6_IJNS7_ILi1EEESI_SI_EEESC_SE_Li128ELb1ELb1ELb0ELb0EEENS1_19SingleTileSchedulerILb1ELb0ELb1ELi128EEEEEEEEEvNT_6ParamsE)
        /*0048*/ 	.short	0x0210
        /*004a*/ 	.short	0x0418


	//----- nvinfo : EIATTR_SW_WAR
	.align		4
.L_248:
        /*004c*/ 	.byte	0x04, 0x36
        /*004e*/ 	.short	(.L_250 - .L_249)
.L_249:
        /*0050*/ 	.word	0x00000008
.L_250:


//--------------------- .nv.info._ZN7cutlass13device_kernelIN5flash19enable_sm80_to_sm89INS1_16FlashAttnFwdSm80INS1_25CollectiveMainloopFwdSm80ILi4ELi1ELb0EN4cute5tupleIJNS5_1CILi128EEENS7_ILi64EEENS7_ILi96EEEEEELi96ENS_6half_tEfNS_4arch4Sm80ELb0ELb0ELb0ELb1ELb1ELb1ELb1ELb0EEENS1_21CollectiveEpilogueFwdINS6_IJS8_SA_S9_EEENS6_IJNS7_ILi1EEESI_SI_EEESC_SE_Li128ELb1ELb1ELb0ELb0EEENS1_19SingleTileSchedulerILb1ELb0ELb1ELi128EEEEEEEEEvNT_6ParamsE --------------------------
	.section	.nv.info._ZN7cutlass13device_kernelIN5flash19enable_sm80_to_sm89INS1_16FlashAttnFwdSm80INS1_25CollectiveMainloopFwdSm80ILi4ELi1ELb0EN4cute5tupleIJNS5_1CILi128EEENS7_ILi64EEENS7_ILi96EEEEEELi96ENS_6half_tEfNS_4arch4Sm80ELb0ELb0ELb0ELb1ELb1ELb1ELb1ELb0EEENS1_21CollectiveEpilogueFwdINS6_IJS8_SA_S9_EEENS6_IJNS7_ILi1EEESI_SI_EEESC_SE_Li128ELb1ELb1ELb0ELb0EEENS1_19SingleTileSchedulerILb1ELb0ELb1ELi128EEEEEEEEEvNT_6ParamsE,"",@"SHT_CUDA_INFO"
	.sectionflags	@""
	.align	4


	//----- nvinfo : EIATTR_CUDA_API_VERSION
	.align		4
        /*0000*/ 	.byte	0x04, 0x37
        /*0002*/ 	.short	(.L_252 - .L_251)
.L_251:
        /*0004*/ 	.word	0x00000082


	//----- nvinfo : EIATTR_KPARAM_INFO
	.align		4
.L_252:
        /*0008*/ 	.byte	0x04, 0x17
        /*000a*/ 	.short	(.L_254 - .L_253)
.L_253:
        /*000c*/ 	.word	0x00000000
        /*0010*/ 	.short	0x0000
        /*0012*/ 	.short	0x0000
        /*0014*/ 	.byte	0x00, 0xf0, 0x61, 0x10


	//----- nvinfo : EIATTR_SPARSE_MMA_MASK
	.align		4
.L_254:
        /*0018*/ 	.byte	0x03, 0x50
        /*001a*/ 	.short	0x0000


	//----- nvinfo : EIATTR_MAXREG_COUNT
	.align		4
        /*001c*/ 	.byte	0x03, 0x1b
        /*001e*/ 	.short	0x00ff


	//----- nvinfo : EIATTR_MERCURY_ISA_VERSION
	.align		4
        /*0020*/ 	.byte	0x03, 0x5f
        /*0022*/ 	.short	0x0101


	//----- nvinfo : EIATTR_EXIT_INSTR_OFFSETS
	.align		4
        /*0024*/ 	.byte	0x04, 0x1c
        /*0026*/ 	.short	(.L_256 - .L_255)


	//   ....[0]....
.L_255:
        /*0028*/ 	.word	0x00000010


	//----- nvinfo : EIATTR_MAX_THREADS
	.align		4
.L_256:
        /*002c*/ 	.byte	0x04, 0x05
        /*002e*/ 	.short	(.L_258 - .L_257)
.L_257:
        /*0030*/ 	.word	0x00000080
        /*0034*/ 	.word	0x00000001
        /*0038*/ 	.word	0x00000001


	//----- nvinfo : EIATTR_CBANK_PARAM_SIZE
	.align		4
.L_258:
        /*003c*/ 	.byte	0x03, 0x19
        /*003e*/ 	.short	0x0418


	//----- nvinfo : EIATTR_PARAM_CBANK
	.align		4
        /*0040*/ 	.byte	0x04, 0x0a
        /*0042*/ 	.short	(.L_260 - .L_259)
	.align		4
.L_259:
        /*0044*/ 	.word	index@(.nv.constant0._ZN7cutlass13device_kernelIN5flash19enable_sm80_to_sm89INS1_16FlashAttnFwdSm80INS1_25CollectiveMainloopFwdSm80ILi4ELi1ELb0EN4cute5tupleIJNS5_1CILi128EEENS7_ILi64EEENS7_ILi96EEEEEELi96ENS_6half_tEfNS_4arch4Sm80ELb0ELb0ELb0ELb1ELb1ELb1ELb1ELb0EEENS1_21CollectiveEpilogueFwdINS6_IJS8_SA_S9_EEENS6_IJNS7_ILi1EEESI_SI_EEESC_SE_Li128ELb1ELb1ELb0ELb0EEENS1_19SingleTileSchedulerILb1ELb0ELb1ELi128EEEEEEEEEvNT_6ParamsE)
        /*0048*/ 	.short	0x0210
        /*004a*/ 	.short	0x0418


	//----- nvinfo : EIATTR_SW_WAR
	.align		4
.L_260:
        /*004c*/ 	.byte	0x04, 0x36
        /*004e*/ 	.short	(.L_262 - .L_261)
.L_261:
        /*0050*/ 	.word	0x00000008
.L_262:


//--------------------- .nv.info._ZN7cutlass13device_kernelIN5flash19enable_sm80_to_sm89INS1_16FlashAttnFwdSm80INS1_25CollectiveMainloopFwdSm80ILi4ELi1ELb0EN4cute5tupleIJNS5_1CILi128EEENS7_ILi48EEENS7_ILi96EEEEEELi96ENS_6half_tEfNS_4arch4Sm80ELb0ELb1ELb0ELb0ELb1ELb0ELb1ELb0EEENS1_21CollectiveEpilogueFwdINS6_IJS8_SA_S9_EEENS6_IJNS7_ILi1EEESI_SI_EEESC_SE_Li128ELb0ELb1ELb0ELb0EEENS1_19SingleTileSchedulerILb0ELb0ELb1ELi128EEEEEEEEEvNT_6ParamsE --------------------------
	.section	.nv.info._ZN7cutlass13device_kernelIN5flash19enable_sm80_to_sm89INS1_16FlashAttnFwdSm80INS1_25CollectiveMainloopFwdSm80ILi4ELi1ELb0EN4cute5tupleIJNS5_1CILi128EEENS7_ILi48EEENS7_ILi96EEEEEELi96ENS_6half_tEfNS_4arch4Sm80ELb0ELb1ELb0ELb0ELb1ELb0ELb1ELb0EEENS1_21CollectiveEpilogueFwdINS6_IJS8_SA_S9_EEENS6_IJNS7_ILi1EEESI_SI_EEESC_SE_Li128ELb0ELb1ELb0ELb0EEENS1_19SingleTileSchedulerILb0ELb0ELb1ELi128EEEEEEEEEvNT_6ParamsE,"",@"SHT_CUDA_INFO"
	.sectionflags	@""
	.align	4


	//----- nvinfo : EIATTR_CUDA_API_VERSION
	.align		4
        /*0000*/ 	.byte	0x04, 0x37
        /*0002*/ 	.short	(.L_264 - .L_263)
.L_263:
        /*0004*/ 	.word	0x00000082


	//----- nvinfo : EIATTR_KPARAM_INFO
	.align		4
.L_264:
        /*0008*/ 	.byte	0x04, 0x17
        /*000a*/ 	.short	(.L_266 - .L_265)
.L_265:
        /*000c*/ 	.word	0x00000000
        /*0010*/ 	.short	0x0000
        /*0012*/ 	.short	0x0000
        /*0014*/ 	.byte	0x00, 0xf0, 0x61, 0x10


	//----- nvinfo : EIATTR_SPARSE_MMA_MASK
	.align		4
.L_266:
        /*0018*/ 	.byte	0x03, 0x50
        /*001a*/ 	.short	0x0000


	//----- nvinfo : EIATTR_MAXREG_COUNT
	.align		4
        /*001c*/ 	.byte	0x03, 0x1b
        /*001e*/ 	.short	0x00ff


	//----- nvinfo : EIATTR_MERCURY_ISA_VERSION
	.align		4
        /*0020*/ 	.byte	0x03, 0x5f
        /*0022*/ 	.short	0x0101


	//----- nvinfo : EIATTR_EXIT_INSTR_OFFSETS
	.align		4
        /*0024*/ 	.byte	0x04, 0x1c
        /*0026*/ 	.short	(.L_268 - .L_267)


	//   ....[0]....
.L_267:
        /*0028*/ 	.word	0x00000010


	//----- nvinfo : EIATTR_MAX_THREADS
	.align		4
.L_268:
        /*002c*/ 	.byte	0x04, 0x05
        /*002e*/ 	.short	(.L_270 - .L_269)
.L_269:
        /*0030*/ 	.word	0x00000080
        /*0034*/ 	.word	0x00000001
        /*0038*/ 	.word	0x00000001


	//----- nvinfo : EIATTR_CBANK_PARAM_SIZE
	.align		4
.L_270:
        /*003c*/ 	.byte	0x03, 0x19
        /*003e*/ 	.short	0x0418


	//----- nvinfo : EIATTR_PARAM_CBANK
	.align		4
        /*0040*/ 	.byte	0x04, 0x0a
        /*0042*/ 	.short	(.L_272 - .L_271)
	.align		4
.L_271:
        /*0044*/ 	.word	index@(.nv.constant0._ZN7cutlass13device_kernelIN5flash19enable_sm80_to_sm89INS1_16FlashAttnFwdSm80INS1_25CollectiveMainloopFwdSm80ILi4ELi1ELb0EN4cute5tupleIJNS5_1CILi128EEENS7_ILi48EEENS7_ILi96EEEEEELi96ENS_6half_tEfNS_4arch4Sm80ELb0ELb1ELb0ELb0ELb1ELb0ELb1ELb0EEENS1_21CollectiveEpilogueFwdINS6_IJS8_SA_S9_EEENS6_IJNS7_ILi1EEESI_SI_EEESC_SE_Li128ELb0ELb1ELb0ELb0EEENS1_19SingleTileSchedulerILb0ELb0ELb1ELi128EEEEEEEEEvNT_6ParamsE)
        /*0048*/ 	.short	0x0210
        /*004a*/ 	.short	0x0418


	//----- nvinfo : EIATTR_SW_WAR
	.align		4
.L_272:
        /*004c*/ 	.byte	0x04, 0x36
        /*004e*/ 	.short	(.L_274 - .L_273)
.L_273:
        /*0050*/ 	.word	0x00000008
.L_274:


//--------------------- .nv.info._ZN7cutlass13device_kernelIN5flash19enable_sm80_to_sm89INS1_16FlashAttnFwdSm80INS1_25CollectiveMainloopFwdSm80ILi4ELi1ELb0EN4cute5tupleIJNS5_1CILi128EEENS7_ILi48EEENS7_ILi96EEEEEELi96ENS_6half_tEfNS_4arch4Sm80ELb0ELb1ELb0ELb1ELb1ELb0ELb1ELb0EEENS1_21CollectiveEpilogueFwdINS6_IJS8_SA_S9_EEENS6_IJNS7_ILi1EEESI_SI_EEESC_SE_Li128ELb1ELb1ELb0ELb0EEENS1_19SingleTileSchedulerILb1ELb0ELb1ELi128EEEEEEEEEvNT_6ParamsE --------------------------
	.section	.nv.info._ZN7cutlass13device_kernelIN5flash19enable_sm80_to_sm89INS1_16FlashAttnFwdSm80INS1_25CollectiveMainloopFwdSm80ILi4ELi1ELb0EN4cute5tupleIJNS5_1CILi128EEENS7_ILi48EEENS7_ILi96EEEEEELi96ENS_6half_tEfNS_4arch4Sm80ELb0ELb1ELb0ELb1ELb1ELb0ELb1ELb0EEENS1_21CollectiveEpilogueFwdINS6_IJS8_SA_S9_EEENS6_IJNS7_ILi1EEESI_SI_EEESC_SE_Li128ELb1ELb1ELb0ELb0EEENS1_19SingleTileSchedulerILb1ELb0ELb1ELi128EEEEEEEEEvNT_6ParamsE,"",@"SHT_CUDA_INFO"
	.sectionflags	@""
	.align	4


	//----- nvinfo : EIATTR_CUDA_API_VERSION
	.align		4
        /*0000*/ 	.byte	0x04, 0x37
        /*0002*/ 	.short	(.L_276 - .L_275)
.L_275:
        /*0004*/ 	.word	0x00000082


	//----- nvinfo : EIATTR_KPARAM_INFO
	.align		4
.L_276:
        /*0008*/ 	.byte	0x04, 0x17
        /*000a*/ 	.short	(.L_278 - .L_277)
.L_277:
        /*000c*/ 	.word	0x00000000
        /*0010*/ 	.short	0x0000
        /*0012*/ 	.short	0x0000
        /*0014*/ 	.byte	0x00, 0xf0, 0x61, 0x10


	//----- nvinfo : EIATTR_SPARSE_MMA_MASK
	.align		4
.L_278:
        /*0018*/ 	.byte	0x03, 0x50
        /*001a*/ 	.short	0x0000


	//----- nvinfo : EIATTR_MAXREG_COUNT
	.align		4
        /*001c*/ 	.byte	0x03, 0x1b
        /*001e*/ 	.short	0x00ff


	//----- nvinfo : EIATTR_MERCURY_ISA_VERSION
	.align		4
        /*0020*/ 	.byte	0x03, 0x5f
        /*0022*/ 	.short	0x0101


	//----- nvinfo : EIATTR_EXIT_INSTR_OFFSETS
	.align		4
        /*0024*/ 	.byte	0x04, 0x1c
        /*0026*/ 	.short	(.L_280 - .L_279)


	//   ....[0]....
.L_279:
        /*0028*/ 	.word	0x00000010


	//----- nvinfo : EIATTR_MAX_THREADS
	.align		4
.L_280:
        /*002c*/ 	.byte	0x04, 0x05
        /*002e*/ 	.short	(.L_282 - .L_281)
.L_281:
        /*0030*/ 	.word	0x00000080
        /*0034*/ 	.word	0x00000001
        /*0038*/ 	.word	0x00000001


	//----- nvinfo : EIATTR_CBANK_PARAM_SIZE
	.align		4
.L_282:
        /*003c*/ 	.byte	0x03, 0x19
        /*003e*/ 	.short	0x0418


	//----- nvinfo : EIATTR_PARAM_CBANK
	.align		4
        /*0040*/ 	.byte	0x04, 0x0a
        /*0042*/ 	.short	(.L_284 - .L_283)
	.align		4
.L_283:
        /*0044*/ 	.word	index@(.nv.constant0._ZN7cutlass13device_kernelIN5flash19enable_sm80_to_sm89INS1_16FlashAttnFwdSm80INS1_25CollectiveMainloopFwdSm80ILi4ELi1ELb0EN4cute5tupleIJNS5_1CILi128EEENS7_ILi48EEENS7_ILi96EEEEEELi96ENS_6half_tEfNS_4arch4Sm80ELb0ELb1ELb0ELb1ELb1ELb0ELb1ELb0EEENS1_21CollectiveEpilogueFwdINS6_IJS8_SA_S9_EEENS6_IJNS7_ILi1EEESI_SI_EEESC_SE_Li128ELb1ELb1ELb0ELb0EEENS1_19SingleTileSchedulerILb1ELb0ELb1ELi128EEEEEEEEEvNT_6ParamsE)
        /*0048*/ 	.short	0x0210
        /*004a*/ 	.short	0x0418


	//----- nvinfo : EIATTR_SW_WAR
	.align		4
.L_284:
        /*004c*/ 	.byte	0x04, 0x36
        /*004e*/ 	.short	(.L_286 - .L_285)
.L_285:
        /*0050*/ 	.word	0x00000008
.L_286:


//--------------------- .nv.info._ZN7cutlass13device_kernelIN5flash19enable_sm80_to_sm89INS1_16FlashAttnFwdSm80INS1_25CollectiveMainloopFwdSm80ILi4ELi1ELb0EN4cute5tupleIJNS5_1CILi128EEENS7_ILi48EEENS7_ILi96EEEEEELi96ENS_6half_tEfNS_4arch4Sm80ELb0ELb1ELb0ELb1ELb1ELb1ELb1ELb0EEENS1_21CollectiveEpilogueFwdINS6_IJS8_SA_S9_EEENS6_IJNS7_ILi1EEESI_SI_EEESC_SE_Li128ELb1ELb1ELb0ELb0EEENS1_19SingleTileSchedulerILb1ELb0ELb1ELi128EEEEEEEEEvNT_6ParamsE --------------------------
	.section	.nv.info._ZN7cutlass13device_kernelIN5flash19enable_sm80_to_sm89INS1_16FlashAttnFwdSm80INS1_25CollectiveMainloopFwdSm80ILi4ELi1ELb0EN4cute5tupleIJNS5_1CILi128EEENS7_ILi48EEENS7_ILi96EEEEEELi96ENS_6half_tEfNS_4arch4Sm80ELb0ELb1ELb0ELb1ELb1ELb1ELb1ELb0EEENS1_21CollectiveEpilogueFwdINS6_IJS8_SA_S9_EEENS6_IJNS7_ILi1EEESI_SI_EEESC_SE_Li128ELb1ELb1ELb0ELb0EEENS1_19SingleTileSchedulerILb1ELb0ELb1ELi128EEEEEEEEEvNT_6ParamsE,"",@"SHT_CUDA_INFO"
	.sectionflags	@""
	.align	4


	//----- nvinfo : EIATTR_CUDA_API_VERSION
	.align		4
        /*0000*/ 	.byte	0x04, 0x37
        /*0002*/ 	.short	(.L_288 - .L_287)
.L_287:
        /*0004*/ 	.word	0x00000082


	//----- nvinfo : EIATTR_KPARAM_INFO
	.align		4
.L_288:
        /*0008*/ 	.byte	0x04, 0x17
        /*000a*/ 	.short	(.L_290 - .L_289)
.L_289:
        /*000c*/ 	.word	0x00000000
        /*0010*/ 	.short	0x0000
        /*0012*/ 	.short	0x0000
        /*0014*/ 	.byte	0x00, 0xf0, 0x61, 0x10


	//----- nvinfo : EIATTR_SPARSE_MMA_MASK
	.align		4
.L_290:
        /*0018*/ 	.byte	0x03, 0x50
        /*001a*/ 	.short	0x0000


	//----- nvinfo : EIATTR_MAXREG_COUNT
	.align		4
        /*001c*/ 	.byte	0x03, 0x1b
        /*001e*/ 	.short	0x00ff


	//----- nvinfo : EIATTR_MERCURY_ISA_VERSION
	.align		4
        /*0020*/ 	.byte	0x03, 0x5f
        /*0022*/ 	.short	0x0101


	//----- nvinfo : EIATTR_EXIT_INSTR_OFFSETS
	.align		4
        /*0024*/ 	.byte	0x04, 0x1c
        /*0026*/ 	.short	(.L_292 - .L_291)


	//   ....[0]....
.L_291:
        /*0028*/ 	.word	0x00000010


	//----- nvinfo : EIATTR_MAX_THREADS
	.align		4
.L_292:
        /*002c*/ 	.byte	0x04, 0x05
        /*002e*/ 	.short	(.L_294 - .L_293)
.L_293:
        /*0030*/ 	.word	0x00000080
        /*0034*/ 	.word	0x00000001
        /*0038*/ 	.word	0x00000001


	//----- nvinfo : EIATTR_CBANK_PARAM_SIZE
	.align		4
.L_294:
        /*003c*/ 	.byte	0x03, 0x19
        /*003e*/ 	.short	0x0418


	//----- nvinfo : EIATTR_PARAM_CBANK
	.align		4
        /*0040*/ 	.byte	0x04, 0x0a
        /*0042*/ 	.short	(.L_296 - .L_295)
	.align		4
.L_295:
        /*0044*/ 	.word	index@(.nv.constant0._ZN7cutlass13device_kernelIN5flash19enable_sm80_to_sm89INS1_16FlashAttnFwdSm80INS1_25CollectiveMainloopFwdSm80ILi4ELi1ELb0EN4cute5tupleIJNS5_1CILi128EEENS7_ILi48EEENS7_ILi96EEEEEELi96ENS_6half_tEfNS_4arch4Sm80ELb0ELb1ELb0ELb1ELb1ELb1ELb1ELb0EEENS1_21CollectiveEpilogueFwdINS6_IJS8_SA_S9_EEENS6_IJNS7_ILi1EEESI_SI_EEESC_SE_Li128ELb1ELb1ELb0ELb0EEENS1_19SingleTileSchedulerILb1ELb0ELb1ELi128EEEEEEEEEvNT_6ParamsE)
        /*0048*/ 	.short	0x0210
        /*004a*/ 	.short	0x0418


	//----- nvinfo : EIATTR_SW_WAR
	.align		4
.L_296:
        /*004c*/ 	.byte	0x04, 0x36
        /*004e*/ 	.short	(.L_298 - .L_297)
.L_297:
        /*0050*/ 	.word	0x00000008
.L_298:


//--------------------- .nv.info._ZN7cutlass13device_kernelIN5flash19enable_sm80_to_sm89INS1_16FlashAttnFwdSm80INS1_25CollectiveMainloopFwdSm80ILi4ELi1ELb0EN4cute5tupleIJNS5_1CILi128EEENS7_ILi64EEENS7_ILi96EEEEEELi96ENS_6half_tEfNS_4arch4Sm80ELb1ELb0ELb0ELb0ELb1ELb0ELb1ELb0EEENS1_21CollectiveEpilogueFwdINS6_IJS8_SA_S9_EEENS6_IJNS7_ILi1EEESI_SI_EEESC_SE_Li128ELb0ELb1ELb0ELb0EEENS1_30DynamicPersistentTileSchedulerILi128ELi128ELb0ELb1ELb0EEEEEEEEEvNT_6ParamsE --------------------------
	.section	.nv.info._ZN7cutlass13device_kernelIN5flash19enable_sm80_to_sm89INS1_16FlashAttnFwdSm80INS1_25CollectiveMainloopFwdSm80ILi4ELi1ELb0EN4cute5tupleIJNS5_1CILi128EEENS7_ILi64EEENS7_ILi96EEEEEELi96ENS_6half_tEfNS_4arch4Sm80ELb1ELb0ELb0ELb0ELb1ELb0ELb1ELb0EEENS1_21CollectiveEpilogueFwdINS6_IJS8_SA_S9_EEENS6_IJNS7_ILi1EEESI_SI_EEESC_SE_Li128ELb0ELb1ELb0ELb0EEENS1_30DynamicPersistentTileSchedulerILi128ELi128ELb0ELb1ELb0EEEEEEEEEvNT_6ParamsE,"",@"SHT_CUDA_INFO"
	.sectionflags	@""
	.align	4


	//----- nvinfo : EIATTR_CUDA_API_VERSION
	.align		4
        /*0000*/ 	.byte	0x04, 0x37
        /*0002*/ 	.short	(.L_300 - .L_299)
.L_299:
        /*0004*/ 	.word	0x00000082


	//----- nvinfo : EIATTR_KPARAM_INFO
	.align		4
.L_300:
        /*0008*/ 	.byte	0x04, 0x17
        /*000a*/ 	.short	(.L_302 - .L_301)
.L_301:
        /*000c*/ 	.word	0x00000000
        /*0010*/ 	.short	0x0000
        /*0012*/ 	.short	0x0000
        /*0014*/ 	.byte	0x00, 0xf0, 0xa1, 0x10


	//----- nvinfo : EIATTR_SPARSE_MMA_MASK
	.align		4
.L_302:
        /*0018*/ 	.byte	0x03, 0x50
        /*001a*/ 	.short	0x0000


	//----- nvinfo : EIATTR_MAXREG_COUNT
	.align		4
        /*001c*/ 	.byte	0x03, 0x1b
        /*001e*/ 	.short	0x00ff


	//----- nvinfo : EIATTR_MERCURY_ISA_VERSION
	.align		4
        /*0020*/ 	.byte	0x03, 0x5f
        /*0022*/ 	.short	0x0101


	//----- nvinfo : EIATTR_EXIT_INSTR_OFFSETS
	.align		4
        /*0024*/ 	.byte	0x04, 0x1c
        /*0026*/ 	.short	(.L_304 - .L_303)


	//   ....[0]....
.L_303:
        /*0028*/ 	.word	0x00000010


	//----- nvinfo : EIATTR_MAX_THREADS
	.align		4
.L_304:
        /*002c*/ 	.byte	0x04, 0x05
        /*002e*/ 	.short	(.L_306 - .L_305)
.L_305:
        /*0030*/ 	.word	0x00000080
        /*0034*/ 	.word	0x00000001
        /*0038*/ 	.word	0x00000001


	//----- nvinfo : EIATTR_CBANK_PARAM_SIZE
	.align		4
.L_306:
        /*003c*/ 	.byte	0x03, 0x19
        /*003e*/ 	.short	0x0428


	//----- nvinfo : EIATTR_PARAM_CBANK
	.align		4
        /*0040*/ 	.byte	0x04, 0x0a
        /*0042*/ 	.short	(.L_308 - .L_307)
	.align		4
.L_307:
        /*0044*/ 	.word	index@(.nv.constant0._ZN7cutlass13device_kernelIN5flash19enable_sm80_to_sm89INS1_16FlashAttnFwdSm80INS1_25CollectiveMainloopFwdSm80ILi4ELi1ELb0EN4cute5tupleIJNS5_1CILi128EEENS7_ILi64EEENS7_ILi96EEEEEELi96ENS_6half_tEfNS_4arch4Sm80ELb1ELb0ELb0ELb0ELb1ELb0ELb1ELb0EEENS1_21CollectiveEpilogueFwdINS6_IJS8_SA_S9_EEENS6_IJNS7_ILi1EEESI_SI_EEESC_SE_Li128ELb0ELb1ELb0ELb0EEENS1_30DynamicPersistentTileSchedulerILi128ELi128ELb0ELb1ELb0EEEEEEEEEvNT_6ParamsE)
        /*0048*/ 	.short	0x0210
        /*004a*/ 	.short	0x0428


	//----- nvinfo : EIATTR_SW_WAR
	.align		4
.L_308:
        /*004c*/ 	.byte	0x04, 0x36
        /*004e*/ 	.short	(.L_310 - .L_309)
.L_309:
        /*0050*/ 	.word	0x00000008
.L_310:


//--------------------- .nv.info._ZN7cutlass13device_kernelIN5flash19enable_sm80_to_sm89INS1_16FlashAttnFwdSm80INS1_25CollectiveMainloopFwdSm80ILi4ELi1ELb0EN4cute5tupleIJNS5_1CILi128EEENS7_ILi64EEENS7_ILi96EEEEEELi96ENS_6half_tEfNS_4arch4Sm80ELb1ELb0ELb0ELb1ELb1ELb0ELb1ELb0EEENS1_21CollectiveEpilogueFwdINS6_IJS8_SA_S9_EEENS6_IJNS7_ILi1EEESI_SI_EEESC_SE_Li128ELb1ELb1ELb0ELb0EEENS1_19SingleTileSchedulerILb1ELb0ELb1ELi128EEEEEEEEEvNT_6ParamsE --------------------------
	.section	.nv.info._ZN7cutlass13device_kernelIN5flash19enable_sm80_to_sm89INS1_16FlashAttnFwdSm80INS1_25CollectiveMainloopFwdSm80ILi4ELi1ELb0EN4cute5tupleIJNS5_1CILi128EEENS7_ILi64EEENS7_ILi96EEEEEELi96ENS_6half_tEfNS_4arch4Sm80ELb1ELb0ELb0ELb1ELb1ELb0ELb1ELb0EEENS1_21CollectiveEpilogueFwdINS6_IJS8_SA_S9_EEENS6_IJNS7_ILi1EEESI_SI_EEESC_SE_Li128ELb1ELb1ELb0ELb0EEENS1_19SingleTileSchedulerILb1ELb0ELb1ELi128EEEEEEEEEvNT_6ParamsE,"",@"SHT_CUDA_INFO"
	.sectionflags	@""
	.align	4


	//----- nvinfo : EIATTR_CUDA_API_VERSION
	.align		4
        /*0000*/ 	.byte	0x04, 0x37
        /*0002*/ 	.short	(.L_312 - .L_311)
.L_311:
        /*0004*/ 	.word	0x00000082


	//----- nvinfo : EIATTR_KPARAM_INFO
	.align		4
.L_312:
        /*0008*/ 	.byte	0x04, 0x17
        /*000a*/ 	.short	(.L_314 - .L_313)
.L_313:
        /*000c*/ 	.word	0x00000000
        /*0010*/ 	.short	0x0000
        /*0012*/ 	.short	0x0000
        /*0014*/ 	.byte	0x00, 0xf0, 0x61, 0x10


	//----- nvinfo : EIATTR_SPARSE_MMA_MASK
	.align		4
.L_314:
        /*0018*/ 	.byte	0x03, 0x50
        /*001a*/ 	.short	0x0000


	//----- nvinfo : EIATTR_MAXREG_COUNT
	.align		4
        /*001c*/ 	.byte	0x03, 0x1b
        /*001e*/ 	.short	0x00ff


	//----- nvinfo : EIATTR_MERCURY_ISA_VERSION
	.align		4
        /*0020*/ 	.byte	0x03, 0x5f
        /*0022*/ 	.short	0x0101


	//----- nvinfo : EIATTR_EXIT_INSTR_OFFSETS
	.align		4
        /*0024*/ 	.byte	0x04, 0x1c
        /*0026*/ 	.short	(.L_316 - .L_315)


	//   ....[0]....
.L_315:
        /*0028*/ 	.word	0x00000010


	//----- nvinfo : EIATTR_MAX_THREADS
	.align		4
.L_316:
        /*002c*/ 	.byte	0x04, 0x05
        /*002e*/ 	.short	(.L_318 - .L_317)
.L_317:
        /*0030*/ 	.word	0x00000080
        /*0034*/ 	.word	0x00000001
        /*0038*/ 	.word	0x00000001


	//----- nvinfo : EIATTR_CBANK_PARAM_SIZE
	.align		4
.L_318:
        /*003c*/ 	.byte	0x03, 0x19
        /*003e*/ 	.short	0x0418


	//----- nvinfo : EIATTR_PARAM_CBANK
	.align		4
        /*0040*/ 	.byte	0x04, 0x0a
        /*0042*/ 	.short	(.L_320 - .L_319)
	.align		4
.L_319:
        /*0044*/ 	.word	index@(.nv.constant0._ZN7cutlass13device_kernelIN5flash19enable_sm80_to_sm89INS1_16FlashAttnFwdSm80INS1_25CollectiveMainloopFwdSm80ILi4ELi1ELb0EN4cute5tupleIJNS5_1CILi128EEENS7_ILi64EEENS7_ILi96EEEEEELi96ENS_6half_tEfNS_4arch4Sm80ELb1ELb0ELb0ELb1ELb1ELb0ELb1ELb0EEENS1_21CollectiveEpilogueFwdINS6_IJS8_SA_S9_EEENS6_IJNS7_ILi1EEESI_SI_EEESC_SE_Li128ELb1ELb1ELb0ELb0EEENS1_19SingleTileSchedulerILb1ELb0ELb1ELi128EEEEEEEEEvNT_6ParamsE)
        /*0048*/ 	.short	0x0210
        /*004a*/ 	.short	0x0418


	//----- nvinfo : EIATTR_SW_WAR
	.align		4
.L_320:
        /*004c*/ 	.byte	0x04, 0x36
        /*004e*/ 	.short	(.L_322 - .L_321)
.L_321:
        /*0050*/ 	.word	0x00000008
.L_322:


//--------------------- .nv.info._ZN7cutlass13device_kernelIN5flash19enable_sm80_to_sm89INS1_16FlashAttnFwdSm80INS1_25CollectiveMainloopFwdSm80ILi4ELi1ELb0EN4cute5tupleIJNS5_1CILi128EEENS7_ILi64EEENS7_ILi96EEEEEELi96ENS_6half_tEfNS_4arch4Sm80ELb1ELb0ELb0ELb1ELb1ELb1ELb1ELb0EEENS1_21CollectiveEpilogueFwdINS6_IJS8_SA_S9_EEENS6_IJNS7_ILi1EEESI_SI_EEESC_SE_Li128ELb1ELb1ELb0ELb0EEENS1_19SingleTileSchedulerILb1ELb0ELb1ELi128EEEEEEEEEvNT_6ParamsE --------------------------
	.section	.nv.info._ZN7cutlass13device_kernelIN5flash19enable_sm80_to_sm89INS1_16FlashAttnFwdSm80INS1_25CollectiveMainloopFwdSm80ILi4ELi1ELb0EN4cute5tupleIJNS5_1CILi128EEENS7_ILi64EEENS7_ILi96EEEEEELi96ENS_6half_tEfNS_4arch4Sm80ELb1ELb0ELb0ELb1ELb1ELb1ELb1ELb0EEENS1_21CollectiveEpilogueFwdINS6_IJS8_SA_S9_EEENS6_IJNS7_ILi1EEESI_SI_EEESC_SE_Li128ELb1ELb1ELb0ELb0EEENS1_19SingleTileSchedulerILb1ELb0ELb1ELi128EEEEEEEEEvNT_6ParamsE,"",@"SHT_CUDA_INFO"
	.sectionflags	@""
	.align	4


	//----- nvinfo : EIATTR_CUDA_API_VERSION
	.align		4
        /*0000*/ 	.byte	0x04, 0x37
        /*0002*/ 	.short	(.L_324 - .L_323)
.L_323:
        /*0004*/ 	.word	0x00000082


	//----- nvinfo : EIATTR_KPARAM_INFO
	.align		4
.L_324:
        /*0008*/ 	.byte	0x04, 0x17
        /*000a*/ 	.short	(.L_326 - .L_325)
.L_325:
        /*000c*/ 	.word	0x00000000
        /*0010*/ 	.short	0x0000
        /*0012*/ 	.short	0x0000
        /*0014*/ 	.byte	0x00, 0xf0, 0x61, 0x10


	//----- nvinfo : EIATTR_SPARSE_MMA_MASK
	.align		4
.L_326:
        /*0018*/ 	.byte	0x03, 0x50
        /*001a*/ 	.short	0x0000


	//----- nvinfo : EIATTR_MAXREG_COUNT
	.align		4
        /*001c*/ 	.byte	0x03, 0x1b
        /*001e*/ 	.short	0x00ff


	//----- nvinfo : EIATTR_MERCURY_ISA_VERSION
	.align		4
        /*0020*/ 	.byte	0x03, 0x5f
        /*0022*/ 	.short	0x0101


	//----- nvinfo : EIATTR_EXIT_INSTR_OFFSETS
	.align		4
        /*0024*/ 	.byte	0x04, 0x1c
        /*0026*/ 	.short	(.L_328 - .L_327)


	//   ....[0]....
.L_327:
        /*0028*/ 	.word	0x00000010


	//----- nvinfo : EIATTR_MAX_THREADS
	.align		4
.L_328:
        /*002c*/ 	.byte	0x04, 0x05
        /*002e*/ 	.short	(.L_330 - .L_329)
.L_329:
        /*0030*/ 	.word	0x00000080
        /*0034*/ 	.word	0x00000001
        /*0038*/ 	.word	0x00000001


	//----- nvinfo : EIATTR_CBANK_PARAM_SIZE
	.align		4
.L_330:
        /*003c*/ 	.byte	0x03, 0x19
        /*003e*/ 	.short	0x0418


	//----- nvinfo : EIATTR_PARAM_CBANK
	.align		4
        /*0040*/ 	.byte	0x04, 0x0a
        /*0042*/ 	.short	(.L_332 - .L_331)
	.align		4
.L_331:
        /*0044*/ 	.word	index@(.nv.constant0._ZN7cutlass13device_kernelIN5flash19enable_sm80_to_sm89INS1_16FlashAttnFwdSm80INS1_25CollectiveMainloopFwdSm80ILi4ELi1ELb0EN4cute5tupleIJNS5_1CILi128EEENS7_ILi64EEENS7_ILi96EEEEEELi96ENS_6half_tEfNS_4arch4Sm80ELb1ELb0ELb0ELb1ELb1ELb1ELb1ELb0EEENS1_21CollectiveEpilogueFwdINS6_IJS8_SA_S9_EEENS6_IJNS7_ILi1EEESI_SI_EEESC_SE_Li128ELb1ELb1ELb0ELb0EEENS1_19SingleTileSchedulerILb1ELb0ELb1ELi128EEEEEEEEEvNT_6ParamsE)
        /*0048*/ 	.short	0x0210
        /*004a*/ 	.short	0x0418


	//----- nvinfo : EIATTR_SW_WAR
	.align		4
.L_332:
        /*004c*/ 	.byte	0x04, 0x36
        /*004e*/ 	.short	(.L_334 - .L_333)
.L_333:
        /*0050*/ 	.word	0x00000008
.L_334:


//--------------------- .nv.callgraph             --------------------------
	.section	.nv.callgraph,"",@"SHT_CUDA_CALLGRAPH"
	.align	4
	.sectionentsize	8
	.align		4
        /*0000*/ 	.word	0x00000000
	.align		4
        /*0004*/ 	.word	0xffffffff
	.align		4
        /*0008*/ 	.word	0x00000000
	.align		4
        /*000c*/ 	.word	0xfffffffe
	.align		4
        /*0010*/ 	.word	0x00000000
	.align		4
        /*0014*/ 	.word	0xfffffffd
	.align		4
        /*0018*/ 	.word	0x00000000
	.align		4
        /*001c*/ 	.word	0xfffffffc


//--------------------- .nv.constant4             --------------------------
	.section	.nv.constant4,"a",@progbits
	.align	8
	.align		8
.nv.constant4:
        /*0000*/ 	.dword	_ZN82_INTERNAL_bb8e5333_46_flash_fwd_hdim96_fp16_paged_softcapall_sm80_cu_a6473388_35734cuda3std3__45__cpo5beginE
	.align		8
        /*0008*/ 	.dword	_ZN82_INTERNAL_bb8e5333_46_flash_fwd_hdim96_fp16_paged_softcapall_sm80_cu_a6473388_35734cuda3std3__45__cpo3endE
	.align		8
        /*0010*/ 	.dword	_ZN82_INTERNAL_bb8e5333_46_flash_fwd_hdim96_fp16_paged_softcapall_sm80_cu_a6473388_35734cuda3std3__45__cpo6cbeginE
	.align		8
        /*0018*/ 	.dword	_ZN82_INTERNAL_bb8e5333_46_flash_fwd_hdim96_fp16_paged_softcapall_sm80_cu_a6473388_35734cuda3std3__45__cpo4cendE
	.align		8
        /*0020*/ 	.dword	_ZN82_INTERNAL_bb8e5333_46_flash_fwd_hdim96_fp16_paged_softcapall_sm80_cu_a6473388_35734cuda3std3__484_GLOBAL__N__bb8e5333_46_flash_fwd_hdim96_fp16_paged_softcapall_sm80_cu_a6473388_35736ignoreE
	.align		8
        /*0028*/ 	.dword	_ZN82_INTERNAL_bb8e5333_46_flash_fwd_hdim96_fp16_paged_softcapall_sm80_cu_a6473388_35734cuda3std3__419piecewise_constructE
	.align		8
        /*0030*/ 	.dword	_ZN82_INTERNAL_bb8e5333_46_flash_fwd_hdim96_fp16_paged_softcapall_sm80_cu_a6473388_35734cuda3std3__48in_placeE
	.align		8
        /*0038*/ 	.dword	_ZN82_INTERNAL_bb8e5333_46_flash_fwd_hdim96_fp16_paged_softcapall_sm80_cu_a6473388_35734cuda3std6ranges3__45__cpo4swapE
	.align		8
        /*0040*/ 	.dword	_ZN82_INTERNAL_bb8e5333_46_flash_fwd_hdim96_fp16_paged_softcapall_sm80_cu_a6473388_35734cuda3std6ranges3__45__cpo9iter_moveE
	.align		8
        /*0048*/ 	.dword	_ZN82_INTERNAL_bb8e5333_46_flash_fwd_hdim96_fp16_paged_softcapall_sm80_cu_a6473388_35734cute7productE
	.align		8
        /*0050*/ 	.dword	_ZN82_INTERNAL_bb8e5333_46_flash_fwd_hdim96_fp16_paged_softcapall_sm80_cu_a6473388_35734cute1_E


//--------------------- .text._ZN7cutlass13device_kernelIN5flash19enable_sm80_to_sm89INS1_16FlashAttnFwdSm80INS1_25CollectiveMainloopFwdSm80ILi4ELi1ELb0EN4cute5tupleIJNS5_1CILi128EEENS7_ILi64EEENS7_ILi96EEEEEELi96ENS_6half_tEfNS_4arch4Sm80ELb0ELb0ELb1ELb0ELb1ELb0ELb1ELb0EEENS1_21CollectiveEpilogueFwdINS6_IJS8_SA_S9_EEENS6_IJNS7_ILi1EEESI_SI_EEESC_SE_Li128ELb0ELb1ELb0ELb0EEENS1_19SingleTileSchedulerILb0ELb0ELb1ELi128EEEEEEEEEvNT_6ParamsE --------------------------
	.section	.text._ZN7cutlass13device_kernelIN5flash19enable_sm80_to_sm89INS1_16FlashAttnFwdSm80INS1_25CollectiveMainloopFwdSm80ILi4ELi1ELb0EN4cute5tupleIJNS5_1CILi128EEENS7_ILi64EEENS7_ILi96EEEEEELi96ENS_6half_tEfNS_4arch4Sm80ELb0ELb0ELb1ELb0ELb1ELb0ELb1ELb0EEENS1_21CollectiveEpilogueFwdINS6_IJS8_SA_S9_EEENS6_IJNS7_ILi1EEESI_SI_EEESC_SE_Li128ELb0ELb1ELb0ELb0EEENS1_19SingleTileSchedulerILb0ELb0ELb1ELi128EEEEEEEEEvNT_6ParamsE,"ax",@progbits
	.align	128
.text._ZN7cutlass13device_kernelIN5flash19enable_sm80_to_sm89INS1_16FlashAttnFwdSm80INS1_25CollectiveMainloopFwdSm80ILi4ELi1ELb0EN4cute5tupleIJNS5_1CILi128EEENS7_ILi64EEENS7_ILi96EEEEEELi96ENS_6half_tEfNS_4arch4Sm80ELb0ELb0ELb1ELb0ELb1ELb0ELb1ELb0EEENS1_21CollectiveEpilogueFwdINS6_IJS8_SA_S9_EEENS6_IJNS7_ILi1EEESI_SI_EEESC_SE_Li128ELb0ELb1ELb0ELb0EEENS1_19SingleTileSchedulerILb0ELb0ELb1ELi128EEEEEEEEEvNT_6ParamsE:
        .type           _ZN7cutlass13device_kernelIN5flash19enable_sm80_to_sm89INS1_16FlashAttnFwdSm80INS1_25CollectiveMainloopFwdSm80ILi4ELi1ELb0EN4cute5tupleIJNS5_1CILi128EEENS7_ILi64EEENS7_ILi96EEEEEELi96ENS_6half_tEfNS_4arch4Sm80ELb0ELb0ELb1ELb0ELb1ELb0ELb1ELb0EEENS1_21CollectiveEpilogueFwdINS6_IJS8_SA_S9_EEENS6_IJNS7_ILi1EEESI_SI_EEESC_SE_Li128ELb0ELb1ELb0ELb0EEENS1_19SingleTileSchedulerILb0ELb0ELb1ELi128EEEEEEEEEvNT_6ParamsE,@function
        .size           _ZN7cutlass13device_kernelIN5flash19enable_sm80_to_sm89INS1_16FlashAttnFwdSm80INS1_25CollectiveMainloopFwdSm80ILi4ELi1ELb0EN4cute5tupleIJNS5_1CILi128EEENS7_ILi64EEENS7_ILi96EEEEEELi96ENS_6half_tEfNS_4arch4Sm80ELb0ELb0ELb1ELb0ELb1ELb0ELb1ELb0EEENS1_21CollectiveEpilogueFwdINS6_IJS8_SA_S9_EEENS6_IJNS7_ILi1EEESI_SI_EEESC_SE_Li128ELb0ELb1ELb0ELb0EEENS1_19SingleTileSchedulerILb0ELb0ELb1ELi128EEEEEEEEEvNT_6ParamsE,(.L_x_18 - _ZN7cutlass13device_kernelIN5flash19enable_sm80_to_sm89INS1_16FlashAttnFwdSm80INS1_25CollectiveMainloopFwdSm80ILi4ELi1ELb0EN4cute5tupleIJNS5_1CILi128EEENS7_ILi64EEENS7_ILi96EEEEEELi96ENS_6half_tEfNS_4arch4Sm80ELb0ELb0ELb1ELb0ELb1ELb0ELb1ELb0EEENS1_21CollectiveEpilogueFwdINS6_IJS8_SA_S9_EEENS6_IJNS7_ILi1EEESI_SI_EEESC_SE_Li128ELb0ELb1ELb0ELb0EEENS1_19SingleTileSchedulerILb0ELb0ELb1ELi128EEEEEEEEEvNT_6ParamsE)
        .other          _ZN7cutlass13device_kernelIN5flash19enable_sm80_to_sm89INS1_16FlashAttnFwdSm80INS1_25CollectiveMainloopFwdSm80ILi4ELi1ELb0EN4cute5tupleIJNS5_1CILi128EEENS7_ILi64EEENS7_ILi96EEEEEELi96ENS_6half_tEfNS_4arch4Sm80ELb0ELb0ELb1ELb0ELb1ELb0ELb1ELb0EEENS1_21CollectiveEpilogueFwdINS6_IJS8_SA_S9_EEENS6_IJNS7_ILi1EEESI_SI_EEESC_SE_Li128ELb0ELb1ELb0ELb0EEENS1_19SingleTileSchedulerILb0ELb0ELb1ELi128EEEEEEEEEvNT_6ParamsE,@"STO_CUDA_ENTRY STV_DEFAULT"
_ZN7cutlass13device_kernelIN5flash19enable_sm80_to_sm89INS1_16FlashAttnFwdSm80INS1_25CollectiveMainloopFwdSm80ILi4ELi1ELb0EN4cute5tupleIJNS5_1CILi128EEENS7_ILi64EEENS7_ILi96EEEEEELi96ENS_6half_tEfNS_4arch4Sm80ELb0ELb0ELb1ELb0ELb1ELb0ELb1ELb0EEENS1_21CollectiveEpilogueFwdINS6_IJS8_SA_S9_EEENS6_IJNS7_ILi1EEESI_SI_EEESC_SE_Li128ELb0ELb1ELb0ELb0EEENS1_19SingleTileSchedulerILb0ELb0ELb1ELi128EEEEEEEEEvNT_6ParamsE:
[----:B------:R-:W-:Y:S01]  /*0000*/  LDC R1, c[0x0][0x28] ;  /* 0x00000a00ff017b82 */ /* 0x000fe20000000800 */
[----:B------:R-:W-:Y:S05]  /*0010*/  EXIT ;  /* 0x000000000000794d */ /* 0x000fea0003800000 */
.L_x_0:
[----:B------:R-:W-:-:S00]  /*0020*/  BRA `(.L_x_0) ;  /* 0xfffffffc00fc7947 */ /* 0x000fc0000383ffff */
[----:B------:R-:W-:-:S00]  /*0030*/  NOP ;  /* 0x0000000000007918 */ /* 0x000fc00000000000 */
        /* <DEDUP_REMOVED lines=12> */
.L_x_18:


//--------------------- .text._ZN7cutlass13device_kernelIN5flash19enable_sm80_to_sm89INS1_16FlashAttnFwdSm80INS1_25CollectiveMainloopFwdSm80ILi4ELi1ELb0EN4cute5tupleIJNS5_1CILi128EEENS7_ILi64EEENS7_ILi96EEEEEELi96ENS_6half_tEfNS_4arch4Sm80ELb0ELb0ELb1ELb1ELb1ELb0ELb1ELb0EEENS1_21CollectiveEpilogueFwdINS6_IJS8_SA_S9_EEENS6_IJNS7_ILi1EEESI_SI_EEESC_SE_Li128ELb1ELb1ELb0ELb0EEENS1_19SingleTileSchedulerILb1ELb0ELb1ELi128EEEEEEEEEvNT_6ParamsE --------------------------
	.section	.text._ZN7cutlass13device_kernelIN5flash19enable_sm80_to_sm89INS1_16FlashAttnFwdSm80INS1_25CollectiveMainloopFwdSm80ILi4ELi1ELb0EN4cute5tupleIJNS5_1CILi128EEENS7_ILi64EEENS7_ILi96EEEEEELi96ENS_6half_tEfNS_4arch4Sm80ELb0ELb0ELb1ELb1ELb1ELb0ELb1ELb0EEENS1_21CollectiveEpilogueFwdINS6_IJS8_SA_S9_EEENS6_IJNS7_ILi1EEESI_SI_EEESC_SE_Li128ELb1ELb1ELb0ELb0EEENS1_19SingleTileSchedulerILb1ELb0ELb1ELi128EEEEEEEEEvNT_6ParamsE,"ax",@progbits
	.align	128
.text._ZN7cutlass13device_kernelIN5flash19enable_sm80_to_sm89INS1_16FlashAttnFwdSm80INS1_25CollectiveMainloopFwdSm80ILi4ELi1ELb0EN4cute5tupleIJNS5_1CILi128EEENS7_ILi64EEENS7_ILi96EEEEEELi96ENS_6half_tEfNS_4arch4Sm80ELb0ELb0ELb1ELb1ELb1ELb0ELb1ELb0EEENS1_21CollectiveEpilogueFwdINS6_IJS8_SA_S9_EEENS6_IJNS7_ILi1EEESI_SI_EEESC_SE_Li128ELb1ELb1ELb0ELb0EEENS1_19SingleTileSchedulerILb1ELb0ELb1ELi128EEEEEEEEEvNT_6ParamsE:
        .type           _ZN7cutlass13device_kernelIN5flash19enable_sm80_to_sm89INS1_16FlashAttnFwdSm80INS1_25CollectiveMainloopFwdSm80ILi4ELi1ELb0EN4cute5tupleIJNS5_1CILi128EEENS7_ILi64EEENS7_ILi96EEEEEELi96ENS_6half_tEfNS_4arch4Sm80ELb0ELb0ELb1ELb1ELb1ELb0ELb1ELb0EEENS1_21CollectiveEpilogueFwdINS6_IJS8_SA_S9_EEENS6_IJNS7_ILi1EEESI_SI_EEESC_SE_Li128ELb1ELb1ELb0ELb0EEENS1_19SingleTileSchedulerILb1ELb0ELb1ELi128EEEEEEEEEvNT_6ParamsE,@function
        .size           _ZN7cutlass13device_kernelIN5flash19enable_sm80_to_sm89INS1_16FlashAttnFwdSm80INS1_25CollectiveMainloopFwdSm80ILi4ELi1ELb0EN4cute5tupleIJNS5_1CILi128EEENS7_ILi64EEENS7_ILi96EEEEEELi96ENS_6half_tEfNS_4arch4Sm80ELb0ELb0ELb1ELb1ELb1ELb0ELb1ELb0EEENS1_21CollectiveEpilogueFwdINS6_IJS8_SA_S9_EEENS6_IJNS7_ILi1EEESI_SI_EEESC_SE_Li128ELb1ELb1ELb0ELb0EEENS1_19SingleTileSchedulerILb1ELb0ELb1ELi128EEEEEEEEEvNT_6ParamsE,(.L_x_19 - _ZN7cutlass13device_kernelIN5flash19enable_sm80_to_sm89INS1_16FlashAttnFwdSm80INS1_25CollectiveMainloopFwdSm80ILi4ELi1ELb0EN4cute5tupleIJNS5_1CILi128EEENS7_ILi64EEENS7_ILi96EEEEEELi96ENS_6half_tEfNS_4arch4Sm80ELb0ELb0ELb1ELb1ELb1ELb0ELb1ELb0EEENS1_21CollectiveEpilogueFwdINS6_IJS8_SA_S9_EEENS6_IJNS7_ILi1EEESI_SI_EEESC_SE_Li128ELb1ELb1ELb0ELb0EEENS1_19SingleTileSchedulerILb1ELb0ELb1ELi128EEEEEEEEEvNT_6ParamsE)
        .other          _ZN7cutlass13device_kernelIN5flash19enable_sm80_to_sm89INS1_16FlashAttnFwdSm80INS1_25CollectiveMainloopFwdSm80ILi4ELi1ELb0EN4cute5tupleIJNS5_1CILi128EEENS7_ILi64EEENS7_ILi96EEEEEELi96ENS_6half_tEfNS_4arch4Sm80ELb0ELb0ELb1ELb1ELb1ELb0ELb1ELb0EEENS1_21CollectiveEpilogueFwdINS6_IJS8_SA_S9_EEENS6_IJNS7_ILi1EEESI_SI_EEESC_SE_Li128ELb1ELb1ELb0ELb0EEENS1_19SingleTileSchedulerILb1ELb0ELb1ELi128EEEEEEEEEvNT_6ParamsE,@"STO_CUDA_ENTRY STV_DEFAULT"
_ZN7cutlass13device_kernelIN5flash19enable_sm80_to_sm89INS1_16FlashAttnFwdSm80INS1_25CollectiveMainloopFwdSm80ILi4ELi1ELb0EN4cute5tupleIJNS5_1CILi128EEENS7_ILi64EEENS7_ILi96EEEEEELi96ENS_6half_tEfNS_4arch4Sm80ELb0ELb0ELb1ELb1ELb1ELb0ELb1ELb0EEENS1_21CollectiveEpilogueFwdINS6_IJS8_SA_S9_EEENS6_IJNS7_ILi1EEESI_SI_EEESC_SE_Li128ELb1ELb1ELb0ELb0EEENS1_19SingleTileSchedulerILb1ELb0ELb1ELi128EEEEEEEEEvNT_6ParamsE:
[----:B------:R-:W-:Y:S01]  /*0000*/  LDC R1, c[0x0][0x28] ;  /* 0x00000a00ff017b82 */ /* 0x000fe20000000800 */
[----:B------:R-:W-:Y:S05]  /*0010*/  EXIT ;  /* 0x000000000000794d */ /* 0x000fea0003800000 */
.L_x_1:
        /* <DEDUP_REMOVED lines=14> */
.L_x_19:


//--------------------- .text._ZN7cutlass13device_kernelIN5flash19enable_sm80_to_sm89INS1_16FlashAttnFwdSm80INS1_25CollectiveMainloopFwdSm80ILi4ELi1ELb0EN4cute5tupleIJNS5_1CILi128EEENS7_ILi64EEENS7_ILi96EEEEEELi96ENS_6half_tEfNS_4arch4Sm80ELb0ELb0ELb1ELb1ELb1ELb1ELb1ELb0EEENS1_21CollectiveEpilogueFwdINS6_IJS8_SA_S9_EEENS6_IJNS7_ILi1EEESI_SI_EEESC_SE_Li128ELb1ELb1ELb0ELb0EEENS1_19SingleTileSchedulerILb1ELb0ELb1ELi128EEEEEEEEEvNT_6ParamsE --------------------------
	.section	.text._ZN7cutlass13device_kernelIN5flash19enable_sm80_to_sm89INS1_16FlashAttnFwdSm80INS1_25CollectiveMainloopFwdSm80ILi4ELi1ELb0EN4cute5tupleIJNS5_1CILi128EEENS7_ILi64EEENS7_ILi96EEEEEELi96ENS_6half_tEfNS_4arch4Sm80ELb0ELb0ELb1ELb1ELb1ELb1ELb1ELb0EEENS1_21CollectiveEpilogueFwdINS6_IJS8_SA_S9_EEENS6_IJNS7_ILi1EEESI_SI_EEESC_SE_Li128ELb1ELb1ELb0ELb0EEENS1_19SingleTileSchedulerILb1ELb0ELb1ELi128EEEEEEEEEvNT_6ParamsE,"ax",@progbits
	.align	128
.text._ZN7cutlass13device_kernelIN5flash19enable_sm80_to_sm89INS1_16FlashAttnFwdSm80INS1_25CollectiveMainloopFwdSm80ILi4ELi1ELb0EN4cute5tupleIJNS5_1CILi128EEENS7_ILi64EEENS7_ILi96EEEEEELi96ENS_6half_tEfNS_4arch4Sm80ELb0ELb0ELb1ELb1ELb1ELb1ELb1ELb0EEENS1_21CollectiveEpilogueFwdINS6_IJS8_SA_S9_EEENS6_IJNS7_ILi1EEESI_SI_EEESC_SE_Li128ELb1ELb1ELb0ELb0EEENS1_19SingleTileSchedulerILb1ELb0ELb1ELi128EEEEEEEEEvNT_6ParamsE:
        .type           _ZN7cutlass13device_kernelIN5flash19enable_sm80_to_sm89INS1_16FlashAttnFwdSm80INS1_25CollectiveMainloopFwdSm80ILi4ELi1ELb0EN4cute5tupleIJNS5_1CILi128EEENS7_ILi64EEENS7_ILi96EEEEEELi96ENS_6half_tEfNS_4arch4Sm80ELb0ELb0ELb1ELb1ELb1ELb1ELb1ELb0EEENS1_21CollectiveEpilogueFwdINS6_IJS8_SA_S9_EEENS6_IJNS7_ILi1EEESI_SI_EEESC_SE_Li128ELb1ELb1ELb0ELb0EEENS1_19SingleTileSchedulerILb1ELb0ELb1ELi128EEEEEEEEEvNT_6ParamsE,@function
        .size           _ZN7cutlass13device_kernelIN5flash19enable_sm80_to_sm89INS1_16FlashAttnFwdSm80INS1_25CollectiveMainloopFwdSm80ILi4ELi1ELb0EN4cute5tupleIJNS5_1CILi128EEENS7_ILi64EEENS7_ILi96EEEEEELi96ENS_6half_tEfNS_4arch4Sm80ELb0ELb0ELb1ELb1ELb1ELb1ELb1ELb0EEENS1_21CollectiveEpilogueFwdINS6_IJS8_SA_S9_EEENS6_IJNS7_ILi1EEESI_SI_EEESC_SE_Li128ELb1ELb1ELb0ELb0EEENS1_19SingleTileSchedulerILb1ELb0ELb1ELi128EEEEEEEEEvNT_6ParamsE,(.L_x_20 - _ZN7cutlass13device_kernelIN5flash19enable_sm80_to_sm89INS1_16FlashAttnFwdSm80INS1_25CollectiveMainloopFwdSm80ILi4ELi1ELb0EN4cute5tupleIJNS5_1CILi128EEENS7_ILi64EEENS7_ILi96EEEEEELi96ENS_6half_tEfNS_4arch4Sm80ELb0ELb0ELb1ELb1ELb1ELb1ELb1ELb0EEENS1_21CollectiveEpilogueFwdINS6_IJS8_SA_S9_EEENS6_IJNS7_ILi1EEESI_SI_EEESC_SE_Li128ELb1ELb1ELb0ELb0EEENS1_19SingleTileSchedulerILb1ELb0ELb1ELi128EEEEEEEEEvNT_6ParamsE)
        .other          _ZN7cutlass13device_kernelIN5flash19enable_sm80_to_sm89INS1_16FlashAttnFwdSm80INS1_25CollectiveMainloopFwdSm80ILi4ELi1ELb0EN4cute5tupleIJNS5_1CILi128EEENS7_ILi64EEENS7_ILi96EEEEEELi96ENS_6half_tEfNS_4arch4Sm80ELb0ELb0ELb1ELb1ELb1ELb1ELb1ELb0EEENS1_21CollectiveEpilogueFwdINS6_IJS8_SA_S9_EEENS6_IJNS7_ILi1EEESI_SI_EEESC_SE_Li128ELb1ELb1ELb0ELb0EEENS1_19SingleTileSchedulerILb1ELb0ELb1ELi128EEEEEEEEEvNT_6ParamsE,@"STO_CUDA_ENTRY STV_DEFAULT"
_ZN7cutlass13device_kernelIN5flash19enable_sm80_to_sm89INS1_16FlashAttnFwdSm80INS1_25CollectiveMainloopFwdSm80ILi4ELi1ELb0EN4cute5tupleIJNS5_1CILi128EEENS7_ILi64EEENS7_ILi96EEEEEELi96ENS_6half_tEfNS_4arch4Sm80ELb0ELb0ELb1ELb1ELb1ELb1ELb1ELb0EEENS1_21CollectiveEpilogueFwdINS6_IJS8_SA_S9_EEENS6_IJNS7_ILi1EEESI_SI_EEESC_SE_Li128ELb1ELb1ELb0ELb0EEENS1_19SingleTileSchedulerILb1ELb0ELb1ELi128EEEEEEEEEvNT_6ParamsE:
[----:B------:R-:W-:Y:S01]  /*0000*/  LDC R1, c[0x0][0x28] ;  /* 0x00000a00ff017b82 */ /* 0x000fe20000000800 */
[----:B------:R-:W-:Y:S05]  /*0010*/  EXIT ;  /* 0x000000000000794d */ /* 0x000fea0003800000 */
.L_x_2:
        /* <DEDUP_REMOVED lines=14> */
.L_x_20:


//--------------------- .text._ZN7cutlass13device_kernelIN5flash19enable_sm80_to_sm89INS1_16FlashAttnFwdSm80INS1_25CollectiveMainloopFwdSm80ILi4ELi1ELb0EN4cute5tupleIJNS5_1CILi128EEENS7_ILi48EEENS7_ILi96EEEEEELi96ENS_6half_tEfNS_4arch4Sm80ELb0ELb1ELb1ELb0ELb1ELb0ELb1ELb0EEENS1_21CollectiveEpilogueFwdINS6_IJS8_SA_S9_EEENS6_IJNS7_ILi1EEESI_SI_EEESC_SE_Li128ELb0ELb1ELb0ELb0EEENS1_19SingleTileSchedulerILb0ELb0ELb1ELi128EEEEEEEEEvNT_6ParamsE --------------------------
	.section	.text._ZN7cutlass13device_kernelIN5flash19enable_sm80_to_sm89INS1_16FlashAttnFwdSm80INS1_25CollectiveMainloopFwdSm80ILi4ELi1ELb0EN4cute5tupleIJNS5_1CILi128EEENS7_ILi48EEENS7_ILi96EEEEEELi96ENS_6half_tEfNS_4arch4Sm80ELb0ELb1ELb1ELb0ELb1ELb0ELb1ELb0EEENS1_21CollectiveEpilogueFwdINS6_IJS8_SA_S9_EEENS6_IJNS7_ILi1EEESI_SI_EEESC_SE_Li128ELb0ELb1ELb0ELb0EEENS1_19SingleTileSchedulerILb0ELb0ELb1ELi128EEEEEEEEEvNT_6ParamsE,"ax",@progbits
	.align	128
.text._ZN7cutlass13device_kernelIN5flash19enable_sm80_to_sm89INS1_16FlashAttnFwdSm80INS1_25CollectiveMainloopFwdSm80ILi4ELi1ELb0EN4cute5tupleIJNS5_1CILi128EEENS7_ILi48EEENS7_ILi96EEEEEELi96ENS_6half_tEfNS_4arch4Sm80ELb0ELb1ELb1ELb0ELb1ELb0ELb1ELb0EEENS1_21CollectiveEpilogueFwdINS6_IJS8_SA_S9_EEENS6_IJNS7_ILi1EEESI_SI_EEESC_SE_Li128ELb0ELb1ELb0ELb0EEENS1_19SingleTileSchedulerILb0ELb0ELb1ELi128EEEEEEEEEvNT_6ParamsE:
        .type           _ZN7cutlass13device_kernelIN5flash19enable_sm80_to_sm89INS1_16FlashAttnFwdSm80INS1_25CollectiveMainloopFwdSm80ILi4ELi1ELb0EN4cute5tupleIJNS5_1CILi128EEENS7_ILi48EEENS7_ILi96EEEEEELi96ENS_6half_tEfNS_4arch4Sm80ELb0ELb1ELb1ELb0ELb1ELb0ELb1ELb0EEENS1_21CollectiveEpilogueFwdINS6_IJS8_SA_S9_EEENS6_IJNS7_ILi1EEESI_SI_EEESC_SE_Li128ELb0ELb1ELb0ELb0EEENS1_19SingleTileSchedulerILb0ELb0ELb1ELi128EEEEEEEEEvNT_6ParamsE,@function
        .size           _ZN7cutlass13device_kernelIN5flash19enable_sm80_to_sm89INS1_16FlashAttnFwdSm80INS1_25CollectiveMainloopFwdSm80ILi4ELi1ELb0EN4cute5tupleIJNS5_1CILi128EEENS7_ILi48EEENS7_ILi96EEEEEELi96ENS_6half_tEfNS_4arch4Sm80ELb0ELb1ELb1ELb0ELb1ELb0ELb1ELb0EEENS1_21CollectiveEpilogueFwdINS6_IJS8_SA_S9_EEENS6_IJNS7_ILi1EEESI_SI_EEESC_SE_Li128ELb0ELb1ELb0ELb0EEENS1_19SingleTileSchedulerILb0ELb0ELb1ELi128EEEEEEEEEvNT_6ParamsE,(.L_x_21 - _ZN7cutlass13device_kernelIN5flash19enable_sm80_to_sm89INS1_16FlashAttnFwdSm80INS1_25CollectiveMainloopFwdSm80ILi4ELi1ELb0EN4cute5tupleIJNS5_1CILi128EEENS7_ILi48EEENS7_ILi96EEEEEELi96ENS_6half_tEfNS_4arch4Sm80ELb0ELb1ELb1ELb0ELb1ELb0ELb1ELb0EEENS1_21CollectiveEpilogueFwdINS6_IJS8_SA_S9_EEENS6_IJNS7_ILi1EEESI_SI_EEESC_SE_Li128ELb0ELb1ELb0ELb0EEENS1_19SingleTileSchedulerILb0ELb0ELb1ELi128EEEEEEEEEvNT_6ParamsE)
        .other          _ZN7cutlass13device_kernelIN5flash19enable_sm80_to_sm89INS1_16FlashAttnFwdSm80INS1_25CollectiveMainloopFwdSm80ILi4ELi1ELb0EN4cute5tupleIJNS5_1CILi128EEENS7_ILi48EEENS7_ILi96EEEEEELi96ENS_6half_tEfNS_4arch4Sm80ELb0ELb1ELb1ELb0ELb1ELb0ELb1ELb0EEENS1_21CollectiveEpilogueFwdINS6_IJS8_SA_S9_EEENS6_IJNS7_ILi1EEESI_SI_EEESC_SE_Li128ELb0ELb1ELb0ELb0EEENS1_19SingleTileSchedulerILb0ELb0ELb1ELi128EEEEEEEEEvNT_6ParamsE,@"STO_CUDA_ENTRY STV_DEFAULT"
_ZN7cutlass13device_kernelIN5flash19enable_sm80_to_sm89INS1_16FlashAttnFwdSm80INS1_25CollectiveMainloopFwdSm80ILi4ELi1ELb0EN4cute5tupleIJNS5_1CILi128EEENS7_ILi48EEENS7_ILi96EEEEEELi96ENS_6half_tEfNS_4arch4Sm80ELb0ELb1ELb1ELb0ELb1ELb0ELb1ELb0EEENS1_21CollectiveEpilogueFwdINS6_IJS8_SA_S9_EEENS6_IJNS7_ILi1EEESI_SI_EEESC_SE_Li128ELb0ELb1ELb0ELb0EEENS1_19SingleTileSchedulerILb0ELb0ELb1ELi128EEEEEEEEEvNT_6ParamsE:
[----:B------:R-:W-:Y:S01]  /*0000*/  LDC R1, c[0x0][0x28] ;  /* 0x00000a00ff017b82 */ /* 0x000fe20000000800 */
[----:B------:R-:W-:Y:S05]  /*0010*/  EXIT ;  /* 0x000000000000794d */ /* 0x000fea0003800000 */
.L_x_3:
        /* <DEDUP_REMOVED lines=14> */
.L_x_21:


//--------------------- .text._ZN7cutlass13device_kernelIN5flash19enable_sm80_to_sm89INS1_16FlashAttnFwdSm80INS1_25CollectiveMainloopFwdSm80ILi4ELi1ELb0EN4cute5tupleIJNS5_1CILi128EEENS7_ILi48EEENS7_ILi96EEEEEELi96ENS_6half_tEfNS_4arch4Sm80ELb0ELb1ELb1ELb1ELb1ELb0ELb1ELb0EEENS1_21CollectiveEpilogueFwdINS6_IJS8_SA_S9_EEENS6_IJNS7_ILi1EEESI_SI_EEESC_SE_Li128ELb1ELb1ELb0ELb0EEENS1_19SingleTileSchedulerILb1ELb0ELb1ELi128EEEEEEEEEvNT_6ParamsE --------------------------
	.section	.text._ZN7cutlass13device_kernelIN5flash19enable_sm80_to_sm89INS1_16FlashAttnFwdSm80INS1_25CollectiveMainloopFwdSm80ILi4ELi1ELb0EN4cute5tupleIJNS5_1CILi128EEENS7_ILi48EEENS7_ILi96EEEEEELi96ENS_6half_tEfNS_4arch4Sm80ELb0ELb1ELb1ELb1ELb1ELb0ELb1ELb0EEENS1_21CollectiveEpilogueFwdINS6_IJS8_SA_S9_EEENS6_IJNS7_ILi1EEESI_SI_EEESC_SE_Li128ELb1ELb1ELb0ELb0EEENS1_19SingleTileSchedulerILb1ELb0ELb1ELi128EEEEEEEEEvNT_6ParamsE,"ax",@progbits
	.align	128
.text._ZN7cutlass13device_kernelIN5flash19enable_sm80_to_sm89INS1_16FlashAttnFwdSm80INS1_25CollectiveMainloopFwdSm80ILi4ELi1ELb0EN4cute5tupleIJNS5_1CILi128EEENS7_ILi48EEENS7_ILi96EEEEEELi96ENS_6half_tEfNS_4arch4Sm80ELb0ELb1ELb1ELb1ELb1ELb0ELb1ELb0EEENS1_21CollectiveEpilogueFwdINS6_IJS8_SA_S9_EEENS6_IJNS7_ILi1EEESI_SI_EEESC_SE_Li128ELb1ELb1ELb0ELb0EEENS1_19SingleTileSchedulerILb1ELb0ELb1ELi128EEEEEEEEEvNT_6ParamsE:
        .type           _ZN7cutlass13device_kernelIN5flash19enable_sm80_to_sm89INS1_16FlashAttnFwdSm80INS1_25CollectiveMainloopFwdSm80ILi4ELi1ELb0EN4cute5tupleIJNS5_1CILi128EEENS7_ILi48EEENS7_ILi96EEEEEELi96ENS_6half_tEfNS_4arch4Sm80ELb0ELb1ELb1ELb1ELb1ELb0ELb1ELb0EEENS1_21CollectiveEpilogueFwdINS6_IJS8_SA_S9_EEENS6_IJNS7_ILi1EEESI_SI_EEESC_SE_Li128ELb1ELb1ELb0ELb0EEENS1_19SingleTileSchedulerILb1ELb0ELb1ELi128EEEEEEEEEvNT_6ParamsE,@function
        .size           _ZN7cutlass13device_kernelIN5flash19enable_sm80_to_sm89INS1_16FlashAttnFwdSm80INS1_25CollectiveMainloopFwdSm80ILi4ELi1ELb0EN4cute5tupleIJNS5_1CILi128EEENS7_ILi48EEENS7_ILi96EEEEEELi96ENS_6half_tEfNS_4arch4Sm80ELb0ELb1ELb1ELb1ELb1ELb0ELb1ELb0EEENS1_21CollectiveEpilogueFwdINS6_IJS8_SA_S9_EEENS6_IJNS7_ILi1EEESI_SI_EEESC_SE_Li128ELb1ELb1ELb0ELb0EEENS1_19SingleTileSchedulerILb1ELb0ELb1ELi128EEEEEEEEEvNT_6ParamsE,(.L_x_22 - _ZN7cutlass13device_kernelIN5flash19enable_sm80_to_sm89INS1_16FlashAttnFwdSm80INS1_25CollectiveMainloopFwdSm80ILi4ELi1ELb0EN4cute5tupleIJNS5_1CILi128EEENS7_ILi48EEENS7_ILi96EEEEEELi96ENS_6half_tEfNS_4arch4Sm80ELb0ELb1ELb1ELb1ELb1ELb0ELb1ELb0EEENS1_21CollectiveEpilogueFwdINS6_IJS8_SA_S9_EEENS6_IJNS7_ILi1EEESI_SI_EEESC_SE_Li128ELb1ELb1ELb0ELb0EEENS1_19SingleTileSchedulerILb1ELb0ELb1ELi128EEEEEEEEEvNT_6ParamsE)
        .other          _ZN7cutlass13device_kernelIN5flash19enable_sm80_to_sm89INS1_16FlashAttnFwdSm80INS1_25CollectiveMainloopFwdSm80ILi4ELi1ELb0EN4cute5tupleIJNS5_1CILi128EEENS7_ILi48EEENS7_ILi96EEEEEELi96ENS_6half_tEfNS_4arch4Sm80ELb0ELb1ELb1ELb1ELb1ELb0ELb1ELb0EEENS1_21CollectiveEpilogueFwdINS6_IJS8_SA_S9_EEENS6_IJNS7_ILi1EEESI_SI_EEESC_SE_Li128ELb1ELb1ELb0ELb0EEENS1_19SingleTileSchedulerILb1ELb0ELb1ELi128EEEEEEEEEvNT_6ParamsE,@"STO_CUDA_ENTRY STV_DEFAULT"
_ZN7cutlass13device_kernelIN5flash19enable_sm80_to_sm89INS1_16FlashAttnFwdSm80INS1_25CollectiveMainloopFwdSm80ILi4ELi1ELb0EN4cute5tupleIJNS5_1CILi128EEENS7_ILi48EEENS7_ILi96EEEEEELi96ENS_6half_tEfNS_4arch4Sm80ELb0ELb1ELb1ELb1ELb1ELb0ELb1ELb0EEENS1_21CollectiveEpilogueFwdINS6_IJS8_SA_S9_EEENS6_IJNS7_ILi1EEESI_SI_EEESC_SE_Li128ELb1ELb1ELb0ELb0EEENS1_19SingleTileSchedulerILb1ELb0ELb1ELi128EEEEEEEEEvNT_6ParamsE:
[----:B------:R-:W-:Y:S01]  /*0000*/  LDC R1, c[0x0][0x28] ;  /* 0x00000a00ff017b82 */ /* 0x000fe20000000800 */
[----:B------:R-:W-:Y:S05]  /*0010*/  EXIT ;  /* 0x000000000000794d */ /* 0x000fea0003800000 */
.L_x_4:
        /* <DEDUP_REMOVED lines=14> */
.L_x_22:


//--------------------- .text._ZN7cutlass13device_kernelIN5flash19enable_sm80_to_sm89INS1_16FlashAttnFwdSm80INS1_25CollectiveMainloopFwdSm80ILi4ELi1ELb0EN4cute5tupleIJNS5_1CILi128EEENS7_ILi48EEENS7_ILi96EEEEEELi96ENS_6half_tEfNS_4arch4Sm80ELb0ELb1ELb1ELb1ELb1ELb1ELb1ELb0EEENS1_21CollectiveEpilogueFwdINS6_IJS8_SA_S9_EEENS6_IJNS7_ILi1EEESI_SI_EEESC_SE_Li128ELb1ELb1ELb0ELb0EEENS1_19SingleTileSchedulerILb1ELb0ELb1ELi128EEEEEEEEEvNT_6ParamsE --------------------------
	.section	.text._ZN7cutlass13device_kernelIN5flash19enable_sm80_to_sm89INS1_16FlashAttnFwdSm80INS1_25CollectiveMainloopFwdSm80ILi4ELi1ELb0EN4cute5tupleIJNS5_1CILi128EEENS7_ILi48EEENS7_ILi96EEEEEELi96ENS_6half_tEfNS_4arch4Sm80ELb0ELb1ELb1ELb1ELb1ELb1ELb1ELb0EEENS1_21CollectiveEpilogueFwdINS6_IJS8_SA_S9_EEENS6_IJNS7_ILi1EEESI_SI_EEESC_SE_Li128ELb1ELb1ELb0ELb0EEENS1_19SingleTileSchedulerILb1ELb0ELb1ELi128EEEEEEEEEvNT_6ParamsE,"ax",@progbits
	.align	128
.text._ZN7cutlass13device_kernelIN5flash19enable_sm80_to_sm89INS1_16FlashAttnFwdSm80INS1_25CollectiveMainloopFwdSm80ILi4ELi1ELb0EN4cute5tupleIJNS5_1CILi128EEENS7_ILi48EEENS7_ILi96EEEEEELi96ENS_6half_tEfNS_4arch4Sm80ELb0ELb1ELb1ELb1ELb1ELb1ELb1ELb0EEENS1_21CollectiveEpilogueFwdINS6_IJS8_SA_S9_EEENS6_IJNS7_ILi1EEESI_SI_EEESC_SE_Li128ELb1ELb1ELb0ELb0EEENS1_19SingleTileSchedulerILb1ELb0ELb1ELi128EEEEEEEEEvNT_6ParamsE:
        .type           _ZN7cutlass13device_kernelIN5flash19enable_sm80_to_sm89INS1_16FlashAttnFwdSm80INS1_25CollectiveMainloopFwdSm80ILi4ELi1ELb0EN4cute5tupleIJNS5_1CILi128EEENS7_ILi48EEENS7_ILi96EEEEEELi96ENS_6half_tEfNS_4arch4Sm80ELb0ELb1ELb1ELb1ELb1ELb1ELb1ELb0EEENS1_21CollectiveEpilogueFwdINS6_IJS8_SA_S9_EEENS6_IJNS7_ILi1EEESI_SI_EEESC_SE_Li128ELb1ELb1ELb0ELb0EEENS1_19SingleTileSchedulerILb1ELb0ELb1ELi128EEEEEEEEEvNT_6ParamsE,@function
        .size           _ZN7cutlass13device_kernelIN5flash19enable_sm80_to_sm89INS1_16FlashAttnFwdSm80INS1_25CollectiveMainloopFwdSm80ILi4ELi1ELb0EN4cute5tupleIJNS5_1CILi128EEENS7_ILi48EEENS7_ILi96EEEEEELi96ENS_6half_tEfNS_4arch4Sm80ELb0ELb1ELb1ELb1ELb1ELb1ELb1ELb0EEENS1_21CollectiveEpilogueFwdINS6_IJS8_SA_S9_EEENS6_IJNS7_ILi1EEESI_SI_EEESC_SE_Li128ELb1ELb1ELb0ELb0EEENS1_19SingleTileSchedulerILb1ELb0ELb1ELi128EEEEEEEEEvNT_6ParamsE,(.L_x_23 - _ZN7cutlass13device_kernelIN5flash19enable_sm80_to_sm89INS1_16FlashAttnFwdSm80INS1_25CollectiveMainloopFwdSm80ILi4ELi1ELb0EN4cute5tupleIJNS5_1CILi128EEENS7_ILi48EEENS7_ILi96EEEEEELi96ENS_6half_tEfNS_4arch4Sm80ELb0ELb1ELb1ELb1ELb1ELb1ELb1ELb0EEENS1_21CollectiveEpilogueFwdINS6_IJS8_SA_S9_EEENS6_IJNS7_ILi1EEESI_SI_EEESC_SE_Li128ELb1ELb1ELb0ELb0EEENS1_19SingleTileSchedulerILb1ELb0ELb1ELi128EEEEEEEEEvNT_6ParamsE)
        .other          _ZN7cutlass13device_kernelIN5flash19enable_sm80_to_sm89INS1_16FlashAttnFwdSm80INS1_25CollectiveMainloopFwdSm80ILi4ELi1ELb0EN4cute5tupleIJNS5_1CILi128EEENS7_ILi48EEENS7_ILi96EEEEEELi96ENS_6half_tEfNS_4arch4Sm80ELb0ELb1ELb1ELb1ELb1ELb1ELb1ELb0EEENS1_21CollectiveEpilogueFwdINS6_IJS8_SA_S9_EEENS6_IJNS7_ILi1EEESI_SI_EEESC_SE_Li128ELb1ELb1ELb0ELb0EEENS1_19SingleTileSchedulerILb1ELb0ELb1ELi128EEEEEEEEEvNT_6ParamsE,@"STO_CUDA_ENTRY STV_DEFAULT"
_ZN7cutlass13device_kernelIN5flash19enable_sm80_to_sm89INS1_16FlashAttnFwdSm80INS1_25CollectiveMainloopFwdSm80ILi4ELi1ELb0EN4cute5tupleIJNS5_1CILi128EEENS7_ILi48EEENS7_ILi96EEEEEELi96ENS_6half_tEfNS_4arch4Sm80ELb0ELb1ELb1ELb1ELb1ELb1ELb1ELb0EEENS1_21CollectiveEpilogueFwdINS6_IJS8_SA_S9_EEENS6_IJNS7_ILi1EEESI_SI_EEESC_SE_Li128ELb1ELb1ELb0ELb0EEENS1_19SingleTileSchedulerILb1ELb0ELb1ELi128EEEEEEEEEvNT_6ParamsE:
[----:B------:R-:W-:Y:S01]  /*0000*/  LDC R1, c[0x0][0x28] ;  /* 0x00000a00ff017b82 */ /* 0x000fe20000000800 */
[----:B------:R-:W-:Y:S05]  /*0010*/  EXIT ;  /* 0x000000000000794d */ /* 0x000fea0003800000 */
.L_x_5:
        /* <DEDUP_REMOVED lines=14> */
.L_x_23:


//--------------------- .text._ZN7cutlass13device_kernelIN5flash19enable_sm80_to_sm89INS1_16FlashAttnFwdSm80INS1_25CollectiveMainloopFwdSm80ILi4ELi1ELb0EN4cute5tupleIJNS5_1CILi128EEENS7_ILi64EEENS7_ILi96EEEEEELi96ENS_6half_tEfNS_4arch4Sm80ELb1ELb0ELb1ELb0ELb1ELb0ELb1ELb0EEENS1_21CollectiveEpilogueFwdINS6_IJS8_SA_S9_EEENS6_IJNS7_ILi1EEESI_SI_EEESC_SE_Li128ELb0ELb1ELb0ELb0EEENS1_30DynamicPersistentTileSchedulerILi128ELi128ELb0ELb1ELb0EEEEEEEEEvNT_6ParamsE --------------------------
	.section	.text._ZN7cutlass13device_kernelIN5flash19enable_sm80_to_sm89INS1_16FlashAttnFwdSm80INS1_25CollectiveMainloopFwdSm80ILi4ELi1ELb0EN4cute5tupleIJNS5_1CILi128EEENS7_ILi64EEENS7_ILi96EEEEEELi96ENS_6half_tEfNS_4arch4Sm80ELb1ELb0ELb1ELb0ELb1ELb0ELb1ELb0EEENS1_21CollectiveEpilogueFwdINS6_IJS8_SA_S9_EEENS6_IJNS7_ILi1EEESI_SI_EEESC_SE_Li128ELb0ELb1ELb0ELb0EEENS1_30DynamicPersistentTileSchedulerILi128ELi128ELb0ELb1ELb0EEEEEEEEEvNT_6ParamsE,"ax",@progbits
	.align	128
.text._ZN7cutlass13device_kernelIN5flash19enable_sm80_to_sm89INS1_16FlashAttnFwdSm80INS1_25CollectiveMainloopFwdSm80ILi4ELi1ELb0EN4cute5tupleIJNS5_1CILi128EEENS7_ILi64EEENS7_ILi96EEEEEELi96ENS_6half_tEfNS_4arch4Sm80ELb1ELb0ELb1ELb0ELb1ELb0ELb1ELb0EEENS1_21CollectiveEpilogueFwdINS6_IJS8_SA_S9_EEENS6_IJNS7_ILi1EEESI_SI_EEESC_SE_Li128ELb0ELb1ELb0ELb0EEENS1_30DynamicPersistentTileSchedulerILi128ELi128ELb0ELb1ELb0EEEEEEEEEvNT_6ParamsE:
        .type           _ZN7cutlass13device_kernelIN5flash19enable_sm80_to_sm89INS1_16FlashAttnFwdSm80INS1_25CollectiveMainloopFwdSm80ILi4ELi1ELb0EN4cute5tupleIJNS5_1CILi128EEENS7_ILi64EEENS7_ILi96EEEEEELi96ENS_6half_tEfNS_4arch4Sm80ELb1ELb0ELb1ELb0ELb1ELb0ELb1ELb0EEENS1_21CollectiveEpilogueFwdINS6_IJS8_SA_S9_EEENS6_IJNS7_ILi1EEESI_SI_EEESC_SE_Li128ELb0ELb1ELb0ELb0EEENS1_30DynamicPersistentTileSchedulerILi128ELi128ELb0ELb1ELb0EEEEEEEEEvNT_6ParamsE,@function
        .size           _ZN7cutlass13device_kernelIN5flash19enable_sm80_to_sm89INS1_16FlashAttnFwdSm80INS1_25CollectiveMainloopFwdSm80ILi4ELi1ELb0EN4cute5tupleIJNS5_1CILi128EEENS7_ILi64EEENS7_ILi96EEEEEELi96ENS_6half_tEfNS_4arch4Sm80ELb1ELb0ELb1ELb0ELb1ELb0ELb1ELb0EEENS1_21CollectiveEpilogueFwdINS6_IJS8_SA_S9_EEENS6_IJNS7_ILi1EEESI_SI_EEESC_SE_Li128ELb0ELb1ELb0ELb0EEENS1_30DynamicPersistentTileSchedulerILi128ELi128ELb0ELb1ELb0EEEEEEEEEvNT_6ParamsE,(.L_x_24 - _ZN7cutlass13device_kernelIN5flash19enable_sm80_to_sm89INS1_16FlashAttnFwdSm80INS1_25CollectiveMainloopFwdSm80ILi4ELi1ELb0EN4cute5tupleIJNS5_1CILi128EEENS7_ILi64EEENS7_ILi96EEEEEELi96ENS_6half_tEfNS_4arch4Sm80ELb1ELb0ELb1ELb0ELb1ELb0ELb1ELb0EEENS1_21CollectiveEpilogueFwdINS6_IJS8_SA_S9_EEENS6_IJNS7_ILi1EEESI_SI_EEESC_SE_Li128ELb0ELb1ELb0ELb0EEENS1_30DynamicPersistentTileSchedulerILi128ELi128ELb0ELb1ELb0EEEEEEEEEvNT_6ParamsE)
        .other          _ZN7cutlass13device_kernelIN5flash19enable_sm80_to_sm89INS1_16FlashAttnFwdSm80INS1_25CollectiveMainloopFwdSm80ILi4ELi1ELb0EN4cute5tupleIJNS5_1CILi128EEENS7_ILi64EEENS7_ILi96EEEEEELi96ENS_6half_tEfNS_4arch4Sm80ELb1ELb0ELb1ELb0ELb1ELb0ELb1ELb0EEENS1_21CollectiveEpilogueFwdINS6_IJS8_SA_S9_EEENS6_IJNS7_ILi1EEESI_SI_EEESC_SE_Li128ELb0ELb1ELb0ELb0EEENS1_30DynamicPersistentTileSchedulerILi128ELi128ELb0ELb1ELb0EEEEEEEEEvNT_6ParamsE,@"STO_CUDA_ENTRY STV_DEFAULT"
_ZN7cutlass13device_kernelIN5flash19enable_sm80_to_sm89INS1_16FlashAttnFwdSm80INS1_25CollectiveMainloopFwdSm80ILi4ELi1ELb0EN4cute5tupleIJNS5_1CILi128EEENS7_ILi64EEENS7_ILi96EEEEEELi96ENS_6half_tEfNS_4arch4Sm80ELb1ELb0ELb1ELb0ELb1ELb0ELb1ELb0EEENS1_21CollectiveEpilogueFwdINS6_IJS8_SA_S9_EEENS6_IJNS7_ILi1EEESI_SI_EEESC_SE_Li128ELb0ELb1ELb0ELb0EEENS1_30DynamicPersistentTileSchedulerILi128ELi128ELb0ELb1ELb0EEEEEEEEEvNT_6ParamsE:
[----:B------:R-:W-:Y:S01]  /*0000*/  LDC R1, c[0x0][0x28] ;  /* 0x00000a00ff017b82 */ /* 0x000fe20000000800 */
[----:B------:R-:W-:Y:S05]  /*0010*/  EXIT ;  /* 0x000000000000794d */ /* 0x000fea0003800000 */
.L_x_6:
        /* <DEDUP_REMOVED lines=14> */
.L_x_24:


//--------------------- .text._ZN7cutlass13device_kernelIN5flash19enable_sm80_to_sm89INS1_16FlashAttnFwdSm80INS1_25CollectiveMainloopFwdSm80ILi4ELi1ELb0EN4cute5tupleIJNS5_1CILi128EEENS7_ILi64EEENS7_ILi96EEEEEELi96ENS_6half_tEfNS_4arch4Sm80ELb1ELb0ELb1ELb1ELb1ELb0ELb1ELb0EEENS1_21CollectiveEpilogueFwdINS6_IJS8_SA_S9_EEENS6_IJNS7_ILi1EEESI_SI_EEESC_SE_Li128ELb1ELb1ELb0ELb0EEENS1_19SingleTileSchedulerILb1ELb0ELb1ELi128EEEEEEEEEvNT_6ParamsE --------------------------
	.section	.text._ZN7cutlass13device_kernelIN5flash19enable_sm80_to_sm89INS1_16FlashAttnFwdSm80INS1_25CollectiveMainloopFwdSm80ILi4ELi1ELb0EN4cute5tupleIJNS5_1CILi128EEENS7_ILi64EEENS7_ILi96EEEEEELi96ENS_6half_tEfNS_4arch4Sm80ELb1ELb0ELb1ELb1ELb1ELb0ELb1ELb0EEENS1_21CollectiveEpilogueFwdINS6_IJS8_SA_S9_EEENS6_IJNS7_ILi1EEESI_SI_EEESC_SE_Li128ELb1ELb1ELb0ELb0EEENS1_19SingleTileSchedulerILb1ELb0ELb1ELi128EEEEEEEEEvNT_6ParamsE,"ax",@progbits
	.align	128
.text._ZN7cutlass13device_kernelIN5flash19enable_sm80_to_sm89INS1_16FlashAttnFwdSm80INS1_25CollectiveMainloopFwdSm80ILi4ELi1ELb0EN4cute5tupleIJNS5_1CILi128EEENS7_ILi64EEENS7_ILi96EEEEEELi96ENS_6half_tEfNS_4arch4Sm80ELb1ELb0ELb1ELb1ELb1ELb0ELb1ELb0EEENS1_21CollectiveEpilogueFwdINS6_IJS8_SA_S9_EEENS6_IJNS7_ILi1EEESI_SI_EEESC_SE_Li128ELb1ELb1ELb0ELb0EEENS1_19SingleTileSchedulerILb1ELb0ELb1ELi128EEEEEEEEEvNT_6ParamsE:
        .type           _ZN7cutlass13device_kernelIN5flash19enable_sm80_to_sm89INS1_16FlashAttnFwdSm80INS1_25CollectiveMainloopFwdSm80ILi4ELi1ELb0EN4cute5tupleIJNS5_1CILi128EEENS7_ILi64EEENS7_ILi96EEEEEELi96ENS_6half_tEfNS_4arch4Sm80ELb1ELb0ELb1ELb1ELb1ELb0ELb1ELb0EEENS1_21CollectiveEpilogueFwdINS6_IJS8_SA_S9_EEENS6_IJNS7_ILi1EEESI_SI_EEESC_SE_Li128ELb1ELb1ELb0ELb0EEENS1_19SingleTileSchedulerILb1ELb0ELb1ELi128EEEEEEEEEvNT_6ParamsE,@function
        .size           _ZN7cutlass13device_kernelIN5flash19enable_sm80_to_sm89INS1_16FlashAttnFwdSm80INS1_25CollectiveMainloopFwdSm80ILi4ELi1ELb0EN4cute5tupleIJNS5_1CILi128EEENS7_ILi64EEENS7_ILi96EEEEEELi96ENS_6half_tEfNS_4arch4Sm80ELb1ELb0ELb1ELb1ELb1ELb0ELb1ELb0EEENS1_21CollectiveEpilogueFwdINS6_IJS8_SA_S9_EEENS6_IJNS7_ILi1EEESI_SI_EEESC_SE_Li128ELb1ELb1ELb0ELb0EEENS1_19SingleTileSchedulerILb1ELb0ELb1ELi128EEEEEEEEEvNT_6ParamsE,(.L_x_25 - _ZN7cutlass13device_kernelIN5flash19enable_sm80_to_sm89INS1_16FlashAttnFwdSm80INS1_25CollectiveMainloopFwdSm80ILi4ELi1ELb0EN4cute5tupleIJNS5_1CILi128EEENS7_ILi64EEENS7_ILi96EEEEEELi96ENS_6half_tEfNS_4arch4Sm80ELb1ELb0ELb1ELb1ELb1ELb0ELb1ELb0EEENS1_21CollectiveEpilogueFwdINS6_IJS8_SA_S9_EEENS6_IJNS7_ILi1EEESI_SI_EEESC_SE_Li128ELb1ELb1ELb0ELb0EEENS1_19SingleTileSchedulerILb1ELb0ELb1ELi128EEEEEEEEEvNT_6ParamsE)
        .other          _ZN7cutlass13device_kernelIN5flash19enable_sm80_to_sm89INS1_16FlashAttnFwdSm80INS1_25CollectiveMainloopFwdSm80ILi4ELi1ELb0EN4cute5tupleIJNS5_1CILi128EEENS7_ILi64EEENS7_ILi96EEEEEELi96ENS_6half_tEfNS_4arch4Sm80ELb1ELb0ELb1ELb1ELb1ELb0ELb1ELb0EEENS1_21CollectiveEpilogueFwdINS6_IJS8_SA_S9_EEENS6_IJNS7_ILi1EEESI_SI_EEESC_SE_Li128ELb1ELb1ELb0ELb0EEENS1_19SingleTileSchedulerILb1ELb0ELb1ELi128EEEEEEEEEvNT_6ParamsE,@"STO_CUDA_ENTRY STV_DEFAULT"
_ZN7cutlass13device_kernelIN5flash19enable_sm80_to_sm89INS1_16FlashAttnFwdSm80INS1_25CollectiveMainloopFwdSm80ILi4ELi1ELb0EN4cute5tupleIJNS5_1CILi128EEENS7_ILi64EEENS7_ILi96EEEEEELi96ENS_6half_tEfNS_4arch4Sm80ELb1ELb0ELb1ELb1ELb1ELb0ELb1ELb0EEENS1_21CollectiveEpilogueFwdINS6_IJS8_SA_S9_EEENS6_IJNS7_ILi1EEESI_SI_EEESC_SE_Li128ELb1ELb1ELb0ELb0EEENS1_19SingleTileSchedulerILb1ELb0ELb1ELi128EEEEEEEEEvNT_6ParamsE:
[----:B------:R-:W-:Y:S01]  /*0000*/  LDC R1, c[0x0][0x28] ;  /* 0x00000a00ff017b82 */ /* 0x000fe20000000800 */
[----:B------:R-:W-:Y:S05]  /*0010*/  EXIT ;  /* 0x000000000000794d */ /* 0x000fea0003800000 */
.L_x_7:
        /* <DEDUP_REMOVED lines=14> */
.L_x_25:


//--------------------- .text._ZN7cutlass13device_kernelIN5flash19enable_sm80_to_sm89INS1_16FlashAttnFwdSm80INS1_25CollectiveMainloopFwdSm80ILi4ELi1ELb0EN4cute5tupleIJNS5_1CILi128EEENS7_ILi64EEENS7_ILi96EEEEEELi96ENS_6half_tEfNS_4arch4Sm80ELb1ELb0ELb1ELb1ELb1ELb1ELb1ELb0EEENS1_21CollectiveEpilogueFwdINS6_IJS8_SA_S9_EEENS6_IJNS7_ILi1EEESI_SI_EEESC_SE_Li128ELb1ELb1ELb0ELb0EEENS1_19SingleTileSchedulerILb1ELb0ELb1ELi128EEEEEEEEEvNT_6ParamsE --------------------------
	.section	.text._ZN7cutlass13device_kernelIN5flash19enable_sm80_to_sm89INS1_16FlashAttnFwdSm80INS1_25CollectiveMainloopFwdSm80ILi4ELi1ELb0EN4cute5tupleIJNS5_1CILi128EEENS7_ILi64EEENS7_ILi96EEEEEELi96ENS_6half_tEfNS_4arch4Sm80ELb1ELb0ELb1ELb1ELb1ELb1ELb1ELb0EEENS1_21CollectiveEpilogueFwdINS6_IJS8_SA_S9_EEENS6_IJNS7_ILi1EEESI_SI_EEESC_SE_Li128ELb1ELb1ELb0ELb0EEENS1_19SingleTileSchedulerILb1ELb0ELb1ELi128EEEEEEEEEvNT_6ParamsE,"ax",@progbits
	.align	128
.text._ZN7cutlass13device_kernelIN5flash19enable_sm80_to_sm89INS1_16FlashAttnFwdSm80INS1_25CollectiveMainloopFwdSm80ILi4ELi1ELb0EN4cute5tupleIJNS5_1CILi128EEENS7_ILi64EEENS7_ILi96EEEEEELi96ENS_6half_tEfNS_4arch4Sm80ELb1ELb0ELb1ELb1ELb1ELb1ELb1ELb0EEENS1_21CollectiveEpilogueFwdINS6_IJS8_SA_S9_EEENS6_IJNS7_ILi1EEESI_SI_EEESC_SE_Li128ELb1ELb1ELb0ELb0EEENS1_19SingleTileSchedulerILb1ELb0ELb1ELi128EEEEEEEEEvNT_6ParamsE:
        .type           _ZN7cutlass13device_kernelIN5flash19enable_sm80_to_sm89INS1_16FlashAttnFwdSm80INS1_25CollectiveMainloopFwdSm80ILi4ELi1ELb0EN4cute5tupleIJNS5_1CILi128EEENS7_ILi64EEENS7_ILi96EEEEEELi96ENS_6half_tEfNS_4arch4Sm80ELb1ELb0ELb1ELb1ELb1ELb1ELb1ELb0EEENS1_21CollectiveEpilogueFwdINS6_IJS8_SA_S9_EEENS6_IJNS7_ILi1EEESI_SI_EEESC_SE_Li128ELb1ELb1ELb0ELb0EEENS1_19SingleTileSchedulerILb1ELb0ELb1ELi128EEEEEEEEEvNT_6ParamsE,@function
        .size           _ZN7cutlass13device_kernelIN5flash19enable_sm80_to_sm89INS1_16FlashAttnFwdSm80INS1_25CollectiveMainloopFwdSm80ILi4ELi1ELb0EN4cute5tupleIJNS5_1CILi128EEENS7_ILi64EEENS7_ILi96EEEEEELi96ENS_6half_tEfNS_4arch4Sm80ELb1ELb0ELb1ELb1ELb1ELb1ELb1ELb0EEENS1_21CollectiveEpilogueFwdINS6_IJS8_SA_S9_EEENS6_IJNS7_ILi1EEESI_SI_EEESC_SE_Li128ELb1ELb1ELb0ELb0EEENS1_19SingleTileSchedulerILb1ELb0ELb1ELi128EEEEEEEEEvNT_6ParamsE,(.L_x_26 - _ZN7cutlass13device_kernelIN5flash19enable_sm80_to_sm89INS1_16FlashAttnFwdSm80INS1_25CollectiveMainloopFwdSm80ILi4ELi1ELb0EN4cute5tupleIJNS5_1CILi128EEENS7_ILi64EEENS7_ILi96EEEEEELi96ENS_6half_tEfNS_4arch4Sm80ELb1ELb0ELb1ELb1ELb1ELb1ELb1ELb0EEENS1_21CollectiveEpilogueFwdINS6_IJS8_SA_S9_EEENS6_IJNS7_ILi1EEESI_SI_EEESC_SE_Li128ELb1ELb1ELb0ELb0EEENS1_19SingleTileSchedulerILb1ELb0ELb1ELi128EEEEEEEEEvNT_6ParamsE)
        .other          _ZN7cutlass13device_kernelIN5flash19enable_sm80_to_sm89INS1_16FlashAttnFwdSm80INS1_25CollectiveMainloopFwdSm80ILi4ELi1ELb0EN4cute5tupleIJNS5_1CILi128EEENS7_ILi64EEENS7_ILi96EEEEEELi96ENS_6half_tEfNS_4arch4Sm80ELb1ELb0ELb1ELb1ELb1ELb1ELb1ELb0EEENS1_21CollectiveEpilogueFwdINS6_IJS8_SA_S9_EEENS6_IJNS7_ILi1EEESI_SI_EEESC_SE_Li128ELb1ELb1ELb0ELb0EEENS1_19SingleTileSchedulerILb1ELb0ELb1ELi128EEEEEEEEEvNT_6ParamsE,@"STO_CUDA_ENTRY STV_DEFAULT"
_ZN7cutlass13device_kernelIN5flash19enable_sm80_to_sm89INS1_16FlashAttnFwdSm80INS1_25CollectiveMainloopFwdSm80ILi4ELi1ELb0EN4cute5tupleIJNS5_1CILi128EEENS7_ILi64EEENS7_ILi96EEEEEELi96ENS_6half_tEfNS_4arch4Sm80ELb1ELb0ELb1ELb1ELb1ELb1ELb1ELb0EEENS1_21CollectiveEpilogueFwdINS6_IJS8_SA_S9_EEENS6_IJNS7_ILi1EEESI_SI_EEESC_SE_Li128ELb1ELb1ELb0ELb0EEENS1_19SingleTileSchedulerILb1ELb0ELb1ELi128EEEEEEEEEvNT_6ParamsE:
[----:B------:R-:W-:Y:S01]  /*0000*/  LDC R1, c[0x0][0x28] ;  /* 0x00000a00ff017b82 */ /* 0x000fe20000000800 */
[----:B------:R-:W-:Y:S05]  /*0010*/  EXIT ;  /* 0x000000000000794d */ /* 0x000fea0003800000 */
.L_x_8:
        /* <DEDUP_REMOVED lines=14> */
.L_x_26:


//--------------------- .text._ZN7cutlass13device_kernelIN5flash19enable_sm80_to_sm89INS1_16FlashAttnFwdSm80INS1_25CollectiveMainloopFwdSm80ILi4ELi1ELb0EN4cute5tupleIJNS5_1CILi128EEENS7_ILi64EEENS7_ILi96EEEEEELi96ENS_6half_tEfNS_4arch4Sm80ELb0ELb0ELb0ELb0ELb1ELb0ELb1ELb0EEENS1_21CollectiveEpilogueFwdINS6_IJS8_SA_S9_EEENS6_IJNS7_ILi1EEESI_SI_EEESC_SE_Li128ELb0ELb1ELb0ELb0EEENS1_19SingleTileSchedulerILb0ELb0ELb1ELi128EEEEEEEEEvNT_6ParamsE --------------------------
	.section	.text._ZN7cutlass13device_kernelIN5flash19enable_sm80_to_sm89INS1_16FlashAttnFwdSm80INS1_25CollectiveMainloopFwdSm80ILi4ELi1ELb0EN4cute5tupleIJNS5_1CILi128EEENS7_ILi64EEENS7_ILi96EEEEEELi96ENS_6half_tEfNS_4arch4Sm80ELb0ELb0ELb0ELb0ELb1ELb0ELb1ELb0EEENS1_21CollectiveEpilogueFwdINS6_IJS8_SA_S9_EEENS6_IJNS7_ILi1EEESI_SI_EEESC_SE_Li128ELb0ELb1ELb0ELb0EEENS1_19SingleTileSchedulerILb0ELb0ELb1ELi128EEEEEEEEEvNT_6ParamsE,"ax",@progbits
	.align	128
.text._ZN7cutlass13device_kernelIN5flash19enable_sm80_to_sm89INS1_16FlashAttnFwdSm80INS1_25CollectiveMainloopFwdSm80ILi4ELi1ELb0EN4cute5tupleIJNS5_1CILi128EEENS7_ILi64EEENS7_ILi96EEEEEELi96ENS_6half_tEfNS_4arch4Sm80ELb0ELb0ELb0ELb0ELb1ELb0ELb1ELb0EEENS1_21CollectiveEpilogueFwdINS6_IJS8_SA_S9_EEENS6_IJNS7_ILi1EEESI_SI_EEESC_SE_Li128ELb0ELb1ELb0ELb0EEENS1_19SingleTileSchedulerILb0ELb0ELb1ELi128EEEEEEEEEvNT_6ParamsE:
        .type           _ZN7cutlass13device_kernelIN5flash19enable_sm80_to_sm89INS1_16FlashAttnFwdSm80INS1_25CollectiveMainloopFwdSm80ILi4ELi1ELb0EN4cute5tupleIJNS5_1CILi128EEENS7_ILi64EEENS7_ILi96EEEEEELi96ENS_6half_tEfNS_4arch4Sm80ELb0ELb0ELb0ELb0ELb1ELb0ELb1ELb0EEENS1_21CollectiveEpilogueFwdINS6_IJS8_SA_S9_EEENS6_IJNS7_ILi1EEESI_SI_EEESC_SE_Li128ELb0ELb1ELb0ELb0EEENS1_19SingleTileSchedulerILb0ELb0ELb1ELi128EEEEEEEEEvNT_6ParamsE,@function
        .size           _ZN7cutlass13device_kernelIN5flash19enable_sm80_to_sm89INS1_16FlashAttnFwdSm80INS1_25CollectiveMainloopFwdSm80ILi4ELi1ELb0EN4cute5tupleIJNS5_1CILi128EEENS7_ILi64EEENS7_ILi96EEEEEELi96ENS_6half_tEfNS_4arch4Sm80ELb0ELb0ELb0ELb0ELb1ELb0ELb1ELb0EEENS1_21CollectiveEpilogueFwdINS6_IJS8_SA_S9_EEENS6_IJNS7_ILi1EEESI_SI_EEESC_SE_Li128ELb0ELb1ELb0ELb0EEENS1_19SingleTileSchedulerILb0ELb0ELb1ELi128EEEEEEEEEvNT_6ParamsE,(.L_x_27 - _ZN7cutlass13device_kernelIN5flash19enable_sm80_to_sm89INS1_16FlashAttnFwdSm80INS1_25CollectiveMainloopFwdSm80ILi4ELi1ELb0EN4cute5tupleIJNS5_1CILi128EEENS7_ILi64EEENS7_ILi96EEEEEELi96ENS_6half_tEfNS_4arch4Sm80ELb0ELb0ELb0ELb0ELb1ELb0ELb1ELb0EEENS1_21CollectiveEpilogueFwdINS6_IJS8_SA_S9_EEENS6_IJNS7_ILi1EEESI_SI_EEESC_SE_Li128ELb0ELb1ELb0ELb0EEENS1_19SingleTileSchedulerILb0ELb0ELb1ELi128EEEEEEEEEvNT_6ParamsE)
        .other          _ZN7cutlass13device_kernelIN5flash19enable_sm80_to_sm89INS1_16FlashAttnFwdSm80INS1_25CollectiveMainloopFwdSm80ILi4ELi1ELb0EN4cute5tupleIJNS5_1CILi128EEENS7_ILi64EEENS7_ILi96EEEEEELi96ENS_6half_tEfNS_4arch4Sm80ELb0ELb0ELb0ELb0ELb1ELb0ELb1ELb0EEENS1_21CollectiveEpilogueFwdINS6_IJS8_SA_S9_EEENS6_IJNS7_ILi1EEESI_SI_EEESC_SE_Li128ELb0ELb1ELb0ELb0EEENS1_19SingleTileSchedulerILb0ELb0ELb1ELi128EEEEEEEEEvNT_6ParamsE,@"STO_CUDA_ENTRY STV_DEFAULT"
_ZN7cutlass13device_kernelIN5flash19enable_sm80_to_sm89INS1_16FlashAttnFwdSm80INS1_25CollectiveMainloopFwdSm80ILi4ELi1ELb0EN4cute5tupleIJNS5_1CILi128EEENS7_ILi64EEENS7_ILi96EEEEEELi96ENS_6half_tEfNS_4arch4Sm80ELb0ELb0ELb0ELb0ELb1ELb0ELb1ELb0EEENS1_21CollectiveEpilogueFwdINS6_IJS8_SA_S9_EEENS6_IJNS7_ILi1EEESI_SI_EEESC_SE_Li128ELb0ELb1ELb0ELb0EEENS1_19SingleTileSchedulerILb0ELb0ELb1ELi128EEEEEEEEEvNT_6ParamsE:
[----:B------:R-:W-:Y:S01]  /*0000*/  LDC R1, c[0x0][0x28] ;  /* 0x00000a00ff017b82 */ /* 0x000fe20000000800 */
[----:B------:R-:W-:Y:S05]  /*0010*/  EXIT ;  /* 0x000000000000794d */ /* 0x000fea0003800000 */
.L_x_9:
        /* <DEDUP_REMOVED lines=14> */
.L_x_27:


//--------------------- .text._ZN7cutlass13device_kernelIN5flash19enable_sm80_to_sm89INS1_16FlashAttnFwdSm80INS1_25CollectiveMainloopFwdSm80ILi4ELi1ELb0EN4cute5tupleIJNS5_1CILi128EEENS7_ILi64EEENS7_ILi96EEEEEELi96ENS_6half_tEfNS_4arch4Sm80ELb0ELb0ELb0ELb1ELb1ELb0ELb1ELb0EEENS1_21CollectiveEpilogueFwdINS6_IJS8_SA_S9_EEENS6_IJNS7_ILi1EEESI_SI_EEESC_SE_Li128ELb1ELb1ELb0ELb0EEENS1_19SingleTileSchedulerILb1ELb0ELb1ELi128EEEEEEEEEvNT_6ParamsE --------------------------
	.section	.text._ZN7cutlass13device_kernelIN5flash19enable_sm80_to_sm89INS1_16FlashAttnFwdSm80INS1_25CollectiveMainloopFwdSm80ILi4ELi1ELb0EN4cute5tupleIJNS5_1CILi128EEENS7_ILi64EEENS7_ILi96EEEEEELi96ENS_6half_tEfNS_4arch4Sm80ELb0ELb0ELb0ELb1ELb1ELb0ELb1ELb0EEENS1_21CollectiveEpilogueFwdINS6_IJS8_SA_S9_EEENS6_IJNS7_ILi1EEESI_SI_EEESC_SE_Li128ELb1ELb1ELb0ELb0EEENS1_19SingleTileSchedulerILb1ELb0ELb1ELi128EEEEEEEEEvNT_6ParamsE,"ax",@progbits
	.align	128
.text._ZN7cutlass13device_kernelIN5flash19enable_sm80_to_sm89INS1_16FlashAttnFwdSm80INS1_25CollectiveMainloopFwdSm80ILi4ELi1ELb0EN4cute5tupleIJNS5_1CILi128EEENS7_ILi64EEENS7_ILi96EEEEEELi96ENS_6half_tEfNS_4arch4Sm80ELb0ELb0ELb0ELb1ELb1ELb0ELb1ELb0EEENS1_21CollectiveEpilogueFwdINS6_IJS8_SA_S9_EEENS6_IJNS7_ILi1EEESI_SI_EEESC_SE_Li128ELb1ELb1ELb0ELb0EEENS1_19SingleTileSchedulerILb1ELb0ELb1ELi128EEEEEEEEEvNT_6ParamsE:
        .type           _ZN7cutlass13device_kernelIN5flash19enable_sm80_to_sm89INS1_16FlashAttnFwdSm80INS1_25CollectiveMainloopFwdSm80ILi4ELi1ELb0EN4cute5tupleIJNS5_1CILi128EEENS7_ILi64EEENS7_ILi96EEEEEELi96ENS_6half_tEfNS_4arch4Sm80ELb0ELb0ELb0ELb1ELb1ELb0ELb1ELb0EEENS1_21CollectiveEpilogueFwdINS6_IJS8_SA_S9_EEENS6_IJNS7_ILi1EEESI_SI_EEESC_SE_Li128ELb1ELb1ELb0ELb0EEENS1_19SingleTileSchedulerILb1ELb0ELb1ELi128EEEEEEEEEvNT_6ParamsE,@function
        .size           _ZN7cutlass13device_kernelIN5flash19enable_sm80_to_sm89INS1_16FlashAttnFwdSm80INS1_25CollectiveMainloopFwdSm80ILi4ELi1ELb0EN4cute5tupleIJNS5_1CILi128EEENS7_ILi64EEENS7_ILi96EEEEEELi96ENS_6half_tEfNS_4arch4Sm80ELb0ELb0ELb0ELb1ELb1ELb0ELb1ELb0EEENS1_21CollectiveEpilogueFwdINS6_IJS8_SA_S9_EEENS6_IJNS7_ILi1EEESI_SI_EEESC_SE_Li128ELb1ELb1ELb0ELb0EEENS1_19SingleTileSchedulerILb1ELb0ELb1ELi128EEEEEEEEEvNT_6ParamsE,(.L_x_28 - _ZN7cutlass13device_kernelIN5flash19enable_sm80_to_sm89INS1_16FlashAttnFwdSm80INS1_25CollectiveMainloopFwdSm80ILi4ELi1ELb0EN4cute5tupleIJNS5_1CILi128EEENS7_ILi64EEENS7_ILi96EEEEEELi96ENS_6half_tEfNS_4arch4Sm80ELb0ELb0ELb0ELb1ELb1ELb0ELb1ELb0EEENS1_21CollectiveEpilogueFwdINS6_IJS8_SA_S9_EEENS6_IJNS7_ILi1EEESI_SI_EEESC_SE_Li128ELb1ELb1ELb0ELb0EEENS1_19SingleTileSchedulerILb1ELb0ELb1ELi128EEEEEEEEEvNT_6ParamsE)
        .other          _ZN7cutlass13device_kernelIN5flash19enable_sm80_to_sm89INS1_16FlashAttnFwdSm80INS1_25CollectiveMainloopFwdSm80ILi4ELi1ELb0EN4cute5tupleIJNS5_1CILi128EEENS7_ILi64EEENS7_ILi96EEEEEELi96ENS_6half_tEfNS_4arch4Sm80ELb0ELb0ELb0ELb1ELb1ELb0ELb1ELb0EEENS1_21CollectiveEpilogueFwdINS6_IJS8_SA_S9_EEENS6_IJNS7_ILi1EEESI_SI_EEESC_SE_Li128ELb1ELb1ELb0ELb0EEENS1_19SingleTileSchedulerILb1ELb0ELb1ELi128EEEEEEEEEvNT_6ParamsE,@"STO_CUDA_ENTRY STV_DEFAULT"
_ZN7cutlass13device_kernelIN5flash19enable_sm80_to_sm89INS1_16FlashAttnFwdSm80INS1_25CollectiveMainloopFwdSm80ILi4ELi1ELb0EN4cute5tupleIJNS5_1CILi128EEENS7_ILi64EEENS7_ILi96EEEEEELi96ENS_6half_tEfNS_4arch4Sm80ELb0ELb0ELb0ELb1ELb1ELb0ELb1ELb0EEENS1_21CollectiveEpilogueFwdINS6_IJS8_SA_S9_EEENS6_IJNS7_ILi1EEESI_SI_EEESC_SE_Li128ELb1ELb1ELb0ELb0EEENS1_19SingleTileSchedulerILb1ELb0ELb1ELi128EEEEEEEEEvNT_6ParamsE:
[----:B------:R-:W-:Y:S01]  /*0000*/  LDC R1, c[0x0][0x28] ;  /* 0x00000a00ff017b82 */ /* 0x000fe20000000800 */
[----:B------:R-:W-:Y:S05]  /*0010*/  EXIT ;  /* 0x000000000000794d */ /* 0x000fea0003800000 */
.L_x_10:
        /* <DEDUP_REMOVED lines=14> */
.L_x_28:


//--------------------- .text._ZN7cutlass13device_kernelIN5flash19enable_sm80_to_sm89INS1_16FlashAttnFwdSm80INS1_25CollectiveMainloopFwdSm80ILi4ELi1ELb0EN4cute5tupleIJNS5_1CILi128EEENS7_ILi64EEENS7_ILi96EEEEEELi96ENS_6half_tEfNS_4arch4Sm80ELb0ELb0ELb0ELb1ELb1ELb1ELb1ELb0EEENS1_21CollectiveEpilogueFwdINS6_IJS8_SA_S9_EEENS6_IJNS7_ILi1EEESI_SI_EEESC_SE_Li128ELb1ELb1ELb0ELb0EEENS1_19SingleTileSchedulerILb1ELb0ELb1ELi128EEEEEEEEEvNT_6ParamsE --------------------------
	.section	.text._ZN7cutlass13device_kernelIN5flash19enable_sm80_to_sm89INS1_16FlashAttnFwdSm80INS1_25CollectiveMainloopFwdSm80ILi4ELi1ELb0EN4cute5tupleIJNS5_1CILi128EEENS7_ILi64EEENS7_ILi96EEEEEELi96ENS_6half_tEfNS_4arch4Sm80ELb0ELb0ELb0ELb1ELb1ELb1ELb1ELb0EEENS1_21CollectiveEpilogueFwdINS6_IJS8_SA_S9_EEENS6_IJNS7_ILi1EEESI_SI_EEESC_SE_Li128ELb1ELb1ELb0ELb0EEENS1_19SingleTileSchedulerILb1ELb0ELb1ELi128EEEEEEEEEvNT_6ParamsE,"ax",@progbits
	.align	128
.text._ZN7cutlass13device_kernelIN5flash19enable_sm80_to_sm89INS1_16FlashAttnFwdSm80INS1_25CollectiveMainloopFwdSm80ILi4ELi1ELb0EN4cute5tupleIJNS5_1CILi128EEENS7_ILi64EEENS7_ILi96EEEEEELi96ENS_6half_tEfNS_4arch4Sm80ELb0ELb0ELb0ELb1ELb1ELb1ELb1ELb0EEENS1_21CollectiveEpilogueFwdINS6_IJS8_SA_S9_EEENS6_IJNS7_ILi1EEESI_SI_EEESC_SE_Li128ELb1ELb1ELb0ELb0EEENS1_19SingleTileSchedulerILb1ELb0ELb1ELi128EEEEEEEEEvNT_6ParamsE:
        .type           _ZN7cutlass13device_kernelIN5flash19enable_sm80_to_sm89INS1_16FlashAttnFwdSm80INS1_25CollectiveMainloopFwdSm80ILi4ELi1ELb0EN4cute5tupleIJNS5_1CILi128EEENS7_ILi64EEENS7_ILi96EEEEEELi96ENS_6half_tEfNS_4arch4Sm80ELb0ELb0ELb0ELb1ELb1ELb1ELb1ELb0EEENS1_21CollectiveEpilogueFwdINS6_IJS8_SA_S9_EEENS6_IJNS7_ILi1EEESI_SI_EEESC_SE_Li128ELb1ELb1ELb0ELb0EEENS1_19SingleTileSchedulerILb1ELb0ELb1ELi128EEEEEEEEEvNT_6ParamsE,@function
        .size           _ZN7cutlass13device_kernelIN5flash19enable_sm80_to_sm89INS1_16FlashAttnFwdSm80INS1_25CollectiveMainloopFwdSm80ILi4ELi1ELb0EN4cute5tupleIJNS5_1CILi128EEENS7_ILi64EEENS7_ILi96EEEEEELi96ENS_6half_tEfNS_4arch4Sm80ELb0ELb0ELb0ELb1ELb1ELb1ELb1ELb0EEENS1_21CollectiveEpilogueFwdINS6_IJS8_SA_S9_EEENS6_IJNS7_ILi1EEESI_SI_EEESC_SE_Li128ELb1ELb1ELb0ELb0EEENS1_19SingleTileSchedulerILb1ELb0ELb1ELi128EEEEEEEEEvNT_6ParamsE,(.L_x_29 - _ZN7cutlass13device_kernelIN5flash19enable_sm80_to_sm89INS1_16FlashAttnFwdSm80INS1_25CollectiveMainloopFwdSm80ILi4ELi1ELb0EN4cute5tupleIJNS5_1CILi128EEENS7_ILi64EEENS7_ILi96EEEEEELi96ENS_6half_tEfNS_4arch4Sm80ELb0ELb0ELb0ELb1ELb1ELb1ELb1ELb0EEENS1_21CollectiveEpilogueFwdINS6_IJS8_SA_S9_EEENS6_IJNS7_ILi1EEESI_SI_EEESC_SE_Li128ELb1ELb1ELb0ELb0EEENS1_19SingleTileSchedulerILb1ELb0ELb1ELi128EEEEEEEEEvNT_6ParamsE)
        .other          _ZN7cutlass13device_kernelIN5flash19enable_sm80_to_sm89INS1_16FlashAttnFwdSm80INS1_25CollectiveMainloopFwdSm80ILi4ELi1ELb0EN4cute5tupleIJNS5_1CILi128EEENS7_ILi64EEENS7_ILi96EEEEEELi96ENS_6half_tEfNS_4arch4Sm80ELb0ELb0ELb0ELb1ELb1ELb1ELb1ELb0EEENS1_21CollectiveEpilogueFwdINS6_IJS8_SA_S9_EEENS6_IJNS7_ILi1EEESI_SI_EEESC_SE_Li128ELb1ELb1ELb0ELb0EEENS1_19SingleTileSchedulerILb1ELb0ELb1ELi128EEEEEEEEEvNT_6ParamsE,@"STO_CUDA_ENTRY STV_DEFAULT"
_ZN7cutlass13device_kernelIN5flash19enable_sm80_to_sm89INS1_16FlashAttnFwdSm80INS1_25CollectiveMainloopFwdSm80ILi4ELi1ELb0EN4cute5tupleIJNS5_1CILi128EEENS7_ILi64EEENS7_ILi96EEEEEELi96ENS_6half_tEfNS_4arch4Sm80ELb0ELb0ELb0ELb1ELb1ELb1ELb1ELb0EEENS1_21CollectiveEpilogueFwdINS6_IJS8_SA_S9_EEENS6_IJNS7_ILi1EEESI_SI_EEESC_SE_Li128ELb1ELb1ELb0ELb0EEENS1_19SingleTileSchedulerILb1ELb0ELb1ELi128EEEEEEEEEvNT_6ParamsE:
[----:B------:R-:W-:Y:S01]  /*0000*/  LDC R1, c[0x0][0x28] ;  /* 0x00000a00ff017b82 */ /* 0x000fe20000000800 */
[----:B------:R-:W-:Y:S05]  /*0010*/  EXIT ;  /* 0x000000000000794d */ /* 0x000fea0003800000 */
.L_x_11:
        /* <DEDUP_REMOVED lines=14> */
.L_x_29:


//--------------------- .text._ZN7cutlass13device_kernelIN5flash19enable_sm80_to_sm89INS1_16FlashAttnFwdSm80INS1_25CollectiveMainloopFwdSm80ILi4ELi1ELb0EN4cute5tupleIJNS5_1CILi128EEENS7_ILi48EEENS7_ILi96EEEEEELi96ENS_6half_tEfNS_4arch4Sm80ELb0ELb1ELb0ELb0ELb1ELb0ELb1ELb0EEENS1_21CollectiveEpilogueFwdINS6_IJS8_SA_S9_EEENS6_IJNS7_ILi1EEESI_SI_EEESC_SE_Li128ELb0ELb1ELb0ELb0EEENS1_19SingleTileSchedulerILb0ELb0ELb1ELi128EEEEEEEEEvNT_6ParamsE --------------------------
	.section	.text._ZN7cutlass13device_kernelIN5flash19enable_sm80_to_sm89INS1_16FlashAttnFwdSm80INS1_25CollectiveMainloopFwdSm80ILi4ELi1ELb0EN4cute5tupleIJNS5_1CILi128EEENS7_ILi48EEENS7_ILi96EEEEEELi96ENS_6half_tEfNS_4arch4Sm80ELb0ELb1ELb0ELb0ELb1ELb0ELb1ELb0EEENS1_21CollectiveEpilogueFwdINS6_IJS8_SA_S9_EEENS6_IJNS7_ILi1EEESI_SI_EEESC_SE_Li128ELb0ELb1ELb0ELb0EEENS1_19SingleTileSchedulerILb0ELb0ELb1ELi128EEEEEEEEEvNT_6ParamsE,"ax",@progbits
	.align	128
.text._ZN7cutlass13device_kernelIN5flash19enable_sm80_to_sm89INS1_16FlashAttnFwdSm80INS1_25CollectiveMainloopFwdSm80ILi4ELi1ELb0EN4cute5tupleIJNS5_1CILi128EEENS7_ILi48EEENS7_ILi96EEEEEELi96ENS_6half_tEfNS_4arch4Sm80ELb0ELb1ELb0ELb0ELb1ELb0ELb1ELb0EEENS1_21CollectiveEpilogueFwdINS6_IJS8_SA_S9_EEENS6_IJNS7_ILi1EEESI_SI_EEESC_SE_Li128ELb0ELb1ELb0ELb0EEENS1_19SingleTileSchedulerILb0ELb0ELb1ELi128EEEEEEEEEvNT_6ParamsE:
        .type           _ZN7cutlass13device_kernelIN5flash19enable_sm80_to_sm89INS1_16FlashAttnFwdSm80INS1_25CollectiveMainloopFwdSm80ILi4ELi1ELb0EN4cute5tupleIJNS5_1CILi128EEENS7_ILi48EEENS7_ILi96EEEEEELi96ENS_6half_tEfNS_4arch4Sm80ELb0ELb1ELb0ELb0ELb1ELb0ELb1ELb0EEENS1_21CollectiveEpilogueFwdINS6_IJS8_SA_S9_EEENS6_IJNS7_ILi1EEESI_SI_EEESC_SE_Li128ELb0ELb1ELb0ELb0EEENS1_19SingleTileSchedulerILb0ELb0ELb1ELi128EEEEEEEEEvNT_6ParamsE,@function
        .size           _ZN7cutlass13device_kernelIN5flash19enable_sm80_to_sm89INS1_16FlashAttnFwdSm80INS1_25CollectiveMainloopFwdSm80ILi4ELi1ELb0EN4cute5tupleIJNS5_1CILi128EEENS7_ILi48EEENS7_ILi96EEEEEELi96ENS_6half_tEfNS_4arch4Sm80ELb0ELb1ELb0ELb0ELb1ELb0ELb1ELb0EEENS1_21CollectiveEpilogueFwdINS6_IJS8_SA_S9_EEENS6_IJNS7_ILi1EEESI_SI_EEESC_SE_Li128ELb0ELb1ELb0ELb0EEENS1_19SingleTileSchedulerILb0ELb0ELb1ELi128EEEEEEEEEvNT_6ParamsE,(.L_x_30 - _ZN7cutlass13device_kernelIN5flash19enable_sm80_to_sm89INS1_16FlashAttnFwdSm80INS1_25CollectiveMainloopFwdSm80ILi4ELi1ELb0EN4cute5tupleIJNS5_1CILi128EEENS7_ILi48EEENS7_ILi96EEEEEELi96ENS_6half_tEfNS_4arch4Sm80ELb0ELb1ELb0ELb0ELb1ELb0ELb1ELb0EEENS1_21CollectiveEpilogueFwdINS6_IJS8_SA_S9_EEENS6_IJNS7_ILi1EEESI_SI_EEESC_SE_Li128ELb0ELb1ELb0ELb0EEENS1_19SingleTileSchedulerILb0ELb0ELb1ELi128EEEEEEEEEvNT_6ParamsE)
        .other          _ZN7cutlass13device_kernelIN5flash19enable_sm80_to_sm89INS1_16FlashAttnFwdSm80INS1_25CollectiveMainloopFwdSm80ILi4ELi1ELb0EN4cute5tupleIJNS5_1CILi128EEENS7_ILi48EEENS7_ILi96EEEEEELi96ENS_6half_tEfNS_4arch4Sm80ELb0ELb1ELb0ELb0ELb1ELb0ELb1ELb0EEENS1_21CollectiveEpilogueFwdINS6_IJS8_SA_S9_EEENS6_IJNS7_ILi1EEESI_SI_EEESC_SE_Li128ELb0ELb1ELb0ELb0EEENS1_19SingleTileSchedulerILb0ELb0ELb1ELi128EEEEEEEEEvNT_6ParamsE,@"STO_CUDA_ENTRY STV_DEFAULT"
_ZN7cutlass13device_kernelIN5flash19enable_sm80_to_sm89INS1_16FlashAttnFwdSm80INS1_25CollectiveMainloopFwdSm80ILi4ELi1ELb0EN4cute5tupleIJNS5_1CILi128EEENS7_ILi48EEENS7_ILi96EEEEEELi96ENS_6half_tEfNS_4arch4Sm80ELb0ELb1ELb0ELb0ELb1ELb0ELb1ELb0EEENS1_21CollectiveEpilogueFwdINS6_IJS8_SA_S9_EEENS6_IJNS7_ILi1EEESI_SI_EEESC_SE_Li128ELb0ELb1ELb0ELb0EEENS1_19SingleTileSchedulerILb0ELb0ELb1ELi128EEEEEEEEEvNT_6ParamsE:
[----:B------:R-:W-:Y:S01]  /*0000*/  LDC R1, c[0x0][0x28] ;  /* 0x00000a00ff017b82 */ /* 0x000fe20000000800 */
[----:B------:R-:W-:Y:S05]  /*0010*/  EXIT ;  /* 0x000000000000794d */ /* 0x000fea0003800000 */
.L_x_12:
        /* <DEDUP_REMOVED lines=14> */
.L_x_30:


//--------------------- .text._ZN7cutlass13device_kernelIN5flash19enable_sm80_to_sm89INS1_16FlashAttnFwdSm80INS1_25CollectiveMainloopFwdSm80ILi4ELi1ELb0EN4cute5tupleIJNS5_1CILi128EEENS7_ILi48EEENS7_ILi96EEEEEELi96ENS_6half_tEfNS_4arch4Sm80ELb0ELb1ELb0ELb1ELb1ELb0ELb1ELb0EEENS1_21CollectiveEpilogueFwdINS6_IJS8_SA_S9_EEENS6_IJNS7_ILi1EEESI_SI_EEESC_SE_Li128ELb1ELb1ELb0ELb0EEENS1_19SingleTileSchedulerILb1ELb0ELb1ELi128EEEEEEEEEvNT_6ParamsE --------------------------
	.section	.text._ZN7cutlass13device_kernelIN5flash19enable_sm80_to_sm89INS1_16FlashAttnFwdSm80INS1_25CollectiveMainloopFwdSm80ILi4ELi1ELb0EN4cute5tupleIJNS5_1CILi128EEENS7_ILi48EEENS7_ILi96EEEEEELi96ENS_6half_tEfNS_4arch4Sm80ELb0ELb1ELb0ELb1ELb1ELb0ELb1ELb0EEENS1_21CollectiveEpilogueFwdINS6_IJS8_SA_S9_EEENS6_IJNS7_ILi1EEESI_SI_EEESC_SE_Li128ELb1ELb1ELb0ELb0EEENS1_19SingleTileSchedulerILb1ELb0ELb1ELi128EEEEEEEEEvNT_6ParamsE,"ax",@progbits
	.align	128
.text._ZN7cutlass13device_kernelIN5flash19enable_sm80_to_sm89INS1_16FlashAttnFwdSm80INS1_25CollectiveMainloopFwdSm80ILi4ELi1ELb0EN4cute5tupleIJNS5_1CILi128EEENS7_ILi48EEENS7_ILi96EEEEEELi96ENS_6half_tEfNS_4arch4Sm80ELb0ELb1ELb0ELb1ELb1ELb0ELb1ELb0EEENS1_21CollectiveEpilogueFwdINS6_IJS8_SA_S9_EEENS6_IJNS7_ILi1EEESI_SI_EEESC_SE_Li128ELb1ELb1ELb0ELb0EEENS1_19SingleTileSchedulerILb1ELb0ELb1ELi128EEEEEEEEEvNT_6ParamsE:
        .type           _ZN7cutlass13device_kernelIN5flash19enable_sm80_to_sm89INS1_16FlashAttnFwdSm80INS1_25CollectiveMainloopFwdSm80ILi4ELi1ELb0EN4cute5tupleIJNS5_1CILi128EEENS7_ILi48EEENS7_ILi96EEEEEELi96ENS_6half_tEfNS_4arch4Sm80ELb0ELb1ELb0ELb1ELb1ELb0ELb1ELb0EEENS1_21CollectiveEpilogueFwdINS6_IJS8_SA_S9_EEENS6_IJNS7_ILi1EEESI_SI_EEESC_SE_Li128ELb1ELb1ELb0ELb0EEENS1_19SingleTileSchedulerILb1ELb0ELb1ELi128EEEEEEEEEvNT_6ParamsE,@function
        .size           _ZN7cutlass13device_kernelIN5flash19enable_sm80_to_sm89INS1_16FlashAttnFwdSm80INS1_25CollectiveMainloopFwdSm80ILi4ELi1ELb0EN4cute5tupleIJNS5_1CILi128EEENS7_ILi48EEENS7_ILi96EEEEEELi96ENS_6half_tEfNS_4arch4Sm80ELb0ELb1ELb0ELb1ELb1ELb0ELb1ELb0EEENS1_21CollectiveEpilogueFwdINS6_IJS8_SA_S9_EEENS6_IJNS7_ILi1EEESI_SI_EEESC_SE_Li128ELb1ELb1ELb0ELb0EEENS1_19SingleTileSchedulerILb1ELb0ELb1ELi128EEEEEEEEEvNT_6ParamsE,(.L_x_31 - _ZN7cutlass13device_kernelIN5flash19enable_sm80_to_sm89INS1_16FlashAttnFwdSm80INS1_25CollectiveMainloopFwdSm80ILi4ELi1ELb0EN4cute5tupleIJNS5_1CILi128EEENS7_ILi48EEENS7_ILi96EEEEEELi96ENS_6half_tEfNS_4arch4Sm80ELb0ELb1ELb0ELb1ELb1ELb0ELb1ELb0EEENS1_21CollectiveEpilogueFwdINS6_IJS8_SA_S9_EEENS6_IJNS7_ILi1EEESI_SI_EEESC_SE_Li128ELb1ELb1ELb0ELb0EEENS1_19SingleTileSchedulerILb1ELb0ELb1ELi128EEEEEEEEEvNT_6ParamsE)
        .other          _ZN7cutlass13device_kernelIN5flash19enable_sm80_to_sm89INS1_16FlashAttnFwdSm80INS1_25CollectiveMainloopFwdSm80ILi4ELi1ELb0EN4cute5tupleIJNS5_1CILi128EEENS7_ILi48EEENS7_ILi96EEEEEELi96ENS_6half_tEfNS_4arch4Sm80ELb0ELb1ELb0ELb1ELb1ELb0ELb1ELb0EEENS1_21CollectiveEpilogueFwdINS6_IJS8_SA_S9_EEENS6_IJNS7_ILi1EEESI_SI_EEESC_SE_Li128ELb1ELb1ELb0ELb0EEENS1_19SingleTileSchedulerILb1ELb0ELb1ELi128EEEEEEEEEvNT_6ParamsE,@"STO_CUDA_ENTRY STV_DEFAULT"
_ZN7cutlass13device_kernelIN5flash19enable_sm80_to_sm89INS1_16FlashAttnFwdSm80INS1_25CollectiveMainloopFwdSm80ILi4ELi1ELb0EN4cute5tupleIJNS5_1CILi128EEENS7_ILi48EEENS7_ILi96EEEEEELi96ENS_6half_tEfNS_4arch4Sm80ELb0ELb1ELb0ELb1ELb1ELb0ELb1ELb0EEENS1_21CollectiveEpilogueFwdINS6_IJS8_SA_S9_EEENS6_IJNS7_ILi1EEESI_SI_EEESC_SE_Li128ELb1ELb1ELb0ELb0EEENS1_19SingleTileSchedulerILb1ELb0ELb1ELi128EEEEEEEEEvNT_6ParamsE:
[----:B------:R-:W-:Y:S01]  /*0000*/  LDC R1, c[0x0][0x28] ;  /* 0x00000a00ff017b82 */ /* 0x000fe20000000800 */
[----:B------:R-:W-:Y:S05]  /*0010*/  EXIT ;  /* 0x000000000000794d */ /* 0x000fea0003800000 */
.L_x_13:
        /* <DEDUP_REMOVED lines=14> */
.L_x_31:


//--------------------- .text._ZN7cutlass13device_kernelIN5flash19enable_sm80_to_sm89INS1_16FlashAttnFwdSm80INS1_25CollectiveMainloopFwdSm80ILi4ELi1ELb0EN4cute5tupleIJNS5_1CILi128EEENS7_ILi48EEENS7_ILi96EEEEEELi96ENS_6half_tEfNS_4arch4Sm80ELb0ELb1ELb0ELb1ELb1ELb1ELb1ELb0EEENS1_21CollectiveEpilogueFwdINS6_IJS8_SA_S9_EEENS6_IJNS7_ILi1EEESI_SI_EEESC_SE_Li128ELb1ELb1ELb0ELb0EEENS1_19SingleTileSchedulerILb1ELb0ELb1ELi128EEEEEEEEEvNT_6ParamsE --------------------------
	.section	.text._ZN7cutlass13device_kernelIN5flash19enable_sm80_to_sm89INS1_16FlashAttnFwdSm80INS1_25CollectiveMainloopFwdSm80ILi4ELi1ELb0EN4cute5tupleIJNS5_1CILi128EEENS7_ILi48EEENS7_ILi96EEEEEELi96ENS_6half_tEfNS_4arch4Sm80ELb0ELb1ELb0ELb1ELb1ELb1ELb1ELb0EEENS1_21CollectiveEpilogueFwdINS6_IJS8_SA_S9_EEENS6_IJNS7_ILi1EEESI_SI_EEESC_SE_Li128ELb1ELb1ELb0ELb0EEENS1_19SingleTileSchedulerILb1ELb0ELb1ELi128EEEEEEEEEvNT_6ParamsE,"ax",@progbits
	.align	128
.text._ZN7cutlass13device_kernelIN5flash19enable_sm80_to_sm89INS1_16FlashAttnFwdSm80INS1_25CollectiveMainloopFwdSm80ILi4ELi1ELb0EN4cute5tupleIJNS5_1CILi128EEENS7_ILi48EEENS7_ILi96EEEEEELi96ENS_6half_tEfNS_4arch4Sm80ELb0ELb1ELb0ELb1ELb1ELb1ELb1ELb0EEENS1_21CollectiveEpilogueFwdINS6_IJS8_SA_S9_EEENS6_IJNS7_ILi1EEESI_SI_EEESC_SE_Li128ELb1ELb1ELb0ELb0EEENS1_19SingleTileSchedulerILb1ELb0ELb1ELi128EEEEEEEEEvNT_6ParamsE:
        .type           _ZN7cutlass13device_kernelIN5flash19enable_sm80_to_sm89INS1_16FlashAttnFwdSm80INS1_25CollectiveMainloopFwdSm80ILi4ELi1ELb0EN4cute5tupleIJNS5_1CILi128EEENS7_ILi48EEENS7_ILi96EEEEEELi96ENS_6half_tEfNS_4arch4Sm80ELb0ELb1ELb0ELb1ELb1ELb1ELb1ELb0EEENS1_21CollectiveEpilogueFwdINS6_IJS8_SA_S9_EEENS6_IJNS7_ILi1EEESI_SI_EEESC_SE_Li128ELb1ELb1ELb0ELb0EEENS1_19SingleTileSchedulerILb1ELb0ELb1ELi128EEEEEEEEEvNT_6ParamsE,@function
        .size           _ZN7cutlass13device_kernelIN5flash19enable_sm80_to_sm89INS1_16FlashAttnFwdSm80INS1_25CollectiveMainloopFwdSm80ILi4ELi1ELb0EN4cute5tupleIJNS5_1CILi128EEENS7_ILi48EEENS7_ILi96EEEEEELi96ENS_6half_tEfNS_4arch4Sm80ELb0ELb1ELb0ELb1ELb1ELb1ELb1ELb0EEENS1_21CollectiveEpilogueFwdINS6_IJS8_SA_S9_EEENS6_IJNS7_ILi1EEESI_SI_EEESC_SE_Li128ELb1ELb1ELb0ELb0EEENS1_19SingleTileSchedulerILb1ELb0ELb1ELi128EEEEEEEEEvNT_6ParamsE,(.L_x_32 - _ZN7cutlass13device_kernelIN5flash19enable_sm80_to_sm89INS1_16FlashAttnFwdSm80INS1_25CollectiveMainloopFwdSm80ILi4ELi1ELb0EN4cute5tupleIJNS5_1CILi128EEENS7_ILi48EEENS7_ILi96EEEEEELi96ENS_6half_tEfNS_4arch4Sm80ELb0ELb1ELb0ELb1ELb1ELb1ELb1ELb0EEENS1_21CollectiveEpilogueFwdINS6_IJS8_SA_S9_EEENS6_IJNS7_ILi1EEESI_SI_EEESC_SE_Li128ELb1ELb1ELb0ELb0EEENS1_19SingleTileSchedulerILb1ELb0ELb1ELi128EEEEEEEEEvNT_6ParamsE)
        .other          _ZN7cutlass13device_kernelIN5flash19enable_sm80_to_sm89INS1_16FlashAttnFwdSm80INS1_25CollectiveMainloopFwdSm80ILi4ELi1ELb0EN4cute5tupleIJNS5_1CILi128EEENS7_ILi48EEENS7_ILi96EEEEEELi96ENS_6half_tEfNS_4arch4Sm80ELb0ELb1ELb0ELb1ELb1ELb1ELb1ELb0EEENS1_21CollectiveEpilogueFwdINS6_IJS8_SA_S9_EEENS6_IJNS7_ILi1EEESI_SI_EEESC_SE_Li128ELb1ELb1ELb0ELb0EEENS1_19SingleTileSchedulerILb1ELb0ELb1ELi128EEEEEEEEEvNT_6ParamsE,@"STO_CUDA_ENTRY STV_DEFAULT"
_ZN7cutlass13device_kernelIN5flash19enable_sm80_to_sm89INS1_16FlashAttnFwdSm80INS1_25CollectiveMainloopFwdSm80ILi4ELi1ELb0EN4cute5tupleIJNS5_1CILi128EEENS7_ILi48EEENS7_ILi96EEEEEELi96ENS_6half_tEfNS_4arch4Sm80ELb0ELb1ELb0ELb1ELb1ELb1ELb1ELb0EEENS1_21CollectiveEpilogueFwdINS6_IJS8_SA_S9_EEENS6_IJNS7_ILi1EEESI_SI_EEESC_SE_Li128ELb1ELb1ELb0ELb0EEENS1_19SingleTileSchedulerILb1ELb0ELb1ELi128EEEEEEEEEvNT_6ParamsE:
[----:B------:R-:W-:Y:S01]  /*0000*/  LDC R1, c[0x0][0x28] ;  /* 0x00000a00ff017b82 */ /* 0x000fe20000000800 */
[----:B------:R-:W-:Y:S05]  /*0010*/  EXIT ;  /* 0x000000000000794d */ /* 0x000fea0003800000 */
.L_x_14:
        /* <DEDUP_REMOVED lines=14> */
.L_x_32:


//--------------------- .text._ZN7cutlass13device_kernelIN5flash19enable_sm80_to_sm89INS1_16FlashAttnFwdSm80INS1_25CollectiveMainloopFwdSm80ILi4ELi1ELb0EN4cute5tupleIJNS5_1CILi128EEENS7_ILi64EEENS7_ILi96EEEEEELi96ENS_6half_tEfNS_4arch4Sm80ELb1ELb0ELb0ELb0ELb1ELb0ELb1ELb0EEENS1_21CollectiveEpilogueFwdINS6_IJS8_SA_S9_EEENS6_IJNS7_ILi1EEESI_SI_EEESC_SE_Li128ELb0ELb1ELb0ELb0EEENS1_30DynamicPersistentTileSchedulerILi128ELi128ELb0ELb1ELb0EEEEEEEEEvNT_6ParamsE --------------------------
	.section	.text._ZN7cutlass13device_kernelIN5flash19enable_sm80_to_sm89INS1_16FlashAttnFwdSm80INS1_25CollectiveMainloopFwdSm80ILi4ELi1ELb0EN4cute5tupleIJNS5_1CILi128EEENS7_ILi64EEENS7_ILi96EEEEEELi96ENS_6half_tEfNS_4arch4Sm80ELb1ELb0ELb0ELb0ELb1ELb0ELb1ELb0EEENS1_21CollectiveEpilogueFwdINS6_IJS8_SA_S9_EEENS6_IJNS7_ILi1EEESI_SI_EEESC_SE_Li128ELb0ELb1ELb0ELb0EEENS1_30DynamicPersistentTileSchedulerILi128ELi128ELb0ELb1ELb0EEEEEEEEEvNT_6ParamsE,"ax",@progbits
	.align	128
.text._ZN7cutlass13device_kernelIN5flash19enable_sm80_to_sm89INS1_16FlashAttnFwdSm80INS1_25CollectiveMainloopFwdSm80ILi4ELi1ELb0EN4cute5tupleIJNS5_1CILi128EEENS7_ILi64EEENS7_ILi96EEEEEELi96ENS_6half_tEfNS_4arch4Sm80ELb1ELb0ELb0ELb0ELb1ELb0ELb1ELb0EEENS1_21CollectiveEpilogueFwdINS6_IJS8_SA_S9_EEENS6_IJNS7_ILi1EEESI_SI_EEESC_SE_Li128ELb0ELb1ELb0ELb0EEENS1_30DynamicPersistentTileSchedulerILi128ELi128ELb0ELb1ELb0EEEEEEEEEvNT_6ParamsE:
        .type           _ZN7cutlass13device_kernelIN5flash19enable_sm80_to_sm89INS1_16FlashAttnFwdSm80INS1_25CollectiveMainloopFwdSm80ILi4ELi1ELb0EN4cute5tupleIJNS5_1CILi128EEENS7_ILi64EEENS7_ILi96EEEEEELi96ENS_6half_tEfNS_4arch4Sm80ELb1ELb0ELb0ELb0ELb1ELb0ELb1ELb0EEENS1_21CollectiveEpilogueFwdINS6_IJS8_SA_S9_EEENS6_IJNS7_ILi1EEESI_SI_EEESC_SE_Li128ELb0ELb1ELb0ELb0EEENS1_30DynamicPersistentTileSchedulerILi128ELi128ELb0ELb1ELb0EEEEEEEEEvNT_6ParamsE,@function
        .size           _ZN7cutlass13device_kernelIN5flash19enable_sm80_to_sm89INS1_16FlashAttnFwdSm80INS1_25CollectiveMainloopFwdSm80ILi4ELi1ELb0EN4cute5tupleIJNS5_1CILi128EEENS7_ILi64EEENS7_ILi96EEEEEELi96ENS_6half_tEfNS_4arch4Sm80ELb1ELb0ELb0ELb0ELb1ELb0ELb1ELb0EEENS1_21CollectiveEpilogueFwdINS6_IJS8_SA_S9_EEENS6_IJNS7_ILi1EEESI_SI_EEESC_SE_Li128ELb0ELb1ELb0ELb0EEENS1_30DynamicPersistentTileSchedulerILi128ELi128ELb0ELb1ELb0EEEEEEEEEvNT_6ParamsE,(.L_x_33 - _ZN7cutlass13device_kernelIN5flash19enable_sm80_to_sm89INS1_16FlashAttnFwdSm80INS1_25CollectiveMainloopFwdSm80ILi4ELi1ELb0EN4cute5tupleIJNS5_1CILi128EEENS7_ILi64EEENS7_ILi96EEEEEELi96ENS_6half_tEfNS_4arch4Sm80ELb1ELb0ELb0ELb0ELb1ELb0ELb1ELb0EEENS1_21CollectiveEpilogueFwdINS6_IJS8_SA_S9_EEENS6_IJNS7_ILi1EEESI_SI_EEESC_SE_Li128ELb0ELb1ELb0ELb0EEENS1_30DynamicPersistentTileSchedulerILi128ELi128ELb0ELb1ELb0EEEEEEEEEvNT_6ParamsE)
        .other          _ZN7cutlass13device_kernelIN5flash19enable_sm80_to_sm89INS1_16FlashAttnFwdSm80INS1_25CollectiveMainloopFwdSm80ILi4ELi1ELb0EN4cute5tupleIJNS5_1CILi128EEENS7_ILi64EEENS7_ILi96EEEEEELi96ENS_6half_tEfNS_4arch4Sm80ELb1ELb0ELb0ELb0ELb1ELb0ELb1ELb0EEENS1_21CollectiveEpilogueFwdINS6_IJS8_SA_S9_EEENS6_IJNS7_ILi1EEESI_SI_EEESC_SE_Li128ELb0ELb1ELb0ELb0EEENS1_30DynamicPersistentTileSchedulerILi128ELi128ELb0ELb1ELb0EEEEEEEEEvNT_6ParamsE,@"STO_CUDA_ENTRY STV_DEFAULT"
_ZN7cutlass13device_kernelIN5flash19enable_sm80_to_sm89INS1_16FlashAttnFwdSm80INS1_25CollectiveMainloopFwdSm80ILi4ELi1ELb0EN4cute5tupleIJNS5_1CILi128EEENS7_ILi64EEENS7_ILi96EEEEEELi96ENS_6half_tEfNS_4arch4Sm80ELb1ELb0ELb0ELb0ELb1ELb0ELb1ELb0EEENS1_21CollectiveEpilogueFwdINS6_IJS8_SA_S9_EEENS6_IJNS7_ILi1EEESI_SI_EEESC_SE_Li128ELb0ELb1ELb0ELb0EEENS1_30DynamicPersistentTileSchedulerILi128ELi128ELb0ELb1ELb0EEEEEEEEEvNT_6ParamsE:
[----:B------:R-:W-:Y:S01]  /*0000*/  LDC R1, c[0x0][0x28] ;  /* 0x00000a00ff017b82 */ /* 0x000fe20000000800 */
[----:B------:R-:W-:Y:S05]  /*0010*/  EXIT ;  /* 0x000000000000794d */ /* 0x000fea0003800000 */
.L_x_15:
        /* <DEDUP_REMOVED lines=14> */
.L_x_33:


//--------------------- .text._ZN7cutlass13device_kernelIN5flash19enable_sm80_to_sm89INS1_16FlashAttnFwdSm80INS1_25CollectiveMainloopFwdSm80ILi4ELi1ELb0EN4cute5tupleIJNS5_1CILi128EEENS7_ILi64EEENS7_ILi96EEEEEELi96ENS_6half_tEfNS_4arch4Sm80ELb1ELb0ELb0ELb1ELb1ELb0ELb1ELb0EEENS1_21CollectiveEpilogueFwdINS6_IJS8_SA_S9_EEENS6_IJNS7_ILi1EEESI_SI_EEESC_SE_Li128ELb1ELb1ELb0ELb0EEENS1_19SingleTileSchedulerILb1ELb0ELb1ELi128EEEEEEEEEvNT_6ParamsE --------------------------
	.section	.text._ZN7cutlass13device_kernelIN5flash19enable_sm80_to_sm89INS1_16FlashAttnFwdSm80INS1_25CollectiveMainloopFwdSm80ILi4ELi1ELb0EN4cute5tupleIJNS5_1CILi128EEENS7_ILi64EEENS7_ILi96EEEEEELi96ENS_6half_tEfNS_4arch4Sm80ELb1ELb0ELb0ELb1ELb1ELb0ELb1ELb0EEENS1_21CollectiveEpilogueFwdINS6_IJS8_SA_S9_EEENS6_IJNS7_ILi1EEESI_SI_EEESC_SE_Li128ELb1ELb1ELb0ELb0EEENS1_19SingleTileSchedulerILb1ELb0ELb1ELi128EEEEEEEEEvNT_6ParamsE,"ax",@progbits
	.align	128
.text._ZN7cutlass13device_kernelIN5flash19enable_sm80_to_sm89INS1_16FlashAttnFwdSm80INS1_25CollectiveMainloopFwdSm80ILi4ELi1ELb0EN4cute5tupleIJNS5_1CILi128EEENS7_ILi64EEENS7_ILi96EEEEEELi96ENS_6half_tEfNS_4arch4Sm80ELb1ELb0ELb0ELb1ELb1ELb0ELb1ELb0EEENS1_21CollectiveEpilogueFwdINS6_IJS8_SA_S9_EEENS6_IJNS7_ILi1EEESI_SI_EEESC_SE_Li128ELb1ELb1ELb0ELb0EEENS1_19SingleTileSchedulerILb1ELb0ELb1ELi128EEEEEEEEEvNT_6ParamsE:
        .type           _ZN7cutlass13device_kernelIN5flash19enable_sm80_to_sm89INS1_16FlashAttnFwdSm80INS1_25CollectiveMainloopFwdSm80ILi4ELi1ELb0EN4cute5tupleIJNS5_1CILi128EEENS7_ILi64EEENS7_ILi96EEEEEELi96ENS_6half_tEfNS_4arch4Sm80ELb1ELb0ELb0ELb1ELb1ELb0ELb1ELb0EEENS1_21CollectiveEpilogueFwdINS6_IJS8_SA_S9_EEENS6_IJNS7_ILi1EEESI_SI_EEESC_SE_Li128ELb1ELb1ELb0ELb0EEENS1_19SingleTileSchedulerILb1ELb0ELb1ELi128EEEEEEEEEvNT_6ParamsE,@function
        .size           _ZN7cutlass13device_kernelIN5flash19enable_sm80_to_sm89INS1_16FlashAttnFwdSm80INS1_25CollectiveMainloopFwdSm80ILi4ELi1ELb0EN4cute5tupleIJNS5_1CILi128EEENS7_ILi64EEENS7_ILi96EEEEEELi96ENS_6half_tEfNS_4arch4Sm80ELb1ELb0ELb0ELb1ELb1ELb0ELb1ELb0EEENS1_21CollectiveEpilogueFwdINS6_IJS8_SA_S9_EEENS6_IJNS7_ILi1EEESI_SI_EEESC_SE_Li128ELb1ELb1ELb0ELb0EEENS1_19SingleTileSchedulerILb1ELb0ELb1ELi128EEEEEEEEEvNT_6ParamsE,(.L_x_34 - _ZN7cutlass13device_kernelIN5flash19enable_sm80_to_sm89INS1_16FlashAttnFwdSm80INS1_25CollectiveMainloopFwdSm80ILi4ELi1ELb0EN4cute5tupleIJNS5_1CILi128EEENS7_ILi64EEENS7_ILi96EEEEEELi96ENS_6half_tEfNS_4arch4Sm80ELb1ELb0ELb0ELb1ELb1ELb0ELb1ELb0EEENS1_21CollectiveEpilogueFwdINS6_IJS8_SA_S9_EEENS6_IJNS7_ILi1EEESI_SI_EEESC_SE_Li128ELb1ELb1ELb0ELb0EEENS1_19SingleTileSchedulerILb1ELb0ELb1ELi128EEEEEEEEEvNT_6ParamsE)
        .other          _ZN7cutlass13device_kernelIN5flash19enable_sm80_to_sm89INS1_16FlashAttnFwdSm80INS1_25CollectiveMainloopFwdSm80ILi4ELi1ELb0EN4cute5tupleIJNS5_1CILi128EEENS7_ILi64EEENS7_ILi96EEEEEELi96ENS_6half_tEfNS_4arch4Sm80ELb1ELb0ELb0ELb1ELb1ELb0ELb1ELb0EEENS1_21CollectiveEpilogueFwdINS6_IJS8_SA_S9_EEENS6_IJNS7_ILi1EEESI_SI_EEESC_SE_Li128ELb1ELb1ELb0ELb0EEENS1_19SingleTileSchedulerILb1ELb0ELb1ELi128EEEEEEEEEvNT_6ParamsE,@"STO_CUDA_ENTRY STV_DEFAULT"
_ZN7cutlass13device_kernelIN5flash19enable_sm80_to_sm89INS1_16FlashAttnFwdSm80INS1_25CollectiveMainloopFwdSm80ILi4ELi1ELb0EN4cute5tupleIJNS5_1CILi128EEENS7_ILi64EEENS7_ILi96EEEEEELi96ENS_6half_tEfNS_4arch4Sm80ELb1ELb0ELb0ELb1ELb1ELb0ELb1ELb0EEENS1_21CollectiveEpilogueFwdINS6_IJS8_SA_S9_EEENS6_IJNS7_ILi1EEESI_SI_EEESC_SE_Li128ELb1ELb1ELb0ELb0EEENS1_19SingleTileSchedulerILb1ELb0ELb1ELi128EEEEEEEEEvNT_6ParamsE:
[----:B------:R-:W-:Y:S01]  /*0000*/  LDC R1, c[0x0][0x28] ;  /* 0x00000a00ff017b82 */ /* 0x000fe20000000800 */
[----:B------:R-:W-:Y:S05]  /*0010*/  EXIT ;  /* 0x000000000000794d */ /* 0x000fea0003800000 */
.L_x_16:
        /* <DEDUP_REMOVED lines=14> */
.L_x_34:


//--------------------- .text._ZN7cutlass13device_kernelIN5flash19enable_sm80_to_sm89INS1_16FlashAttnFwdSm80INS1_25CollectiveMainloopFwdSm80ILi4ELi1ELb0EN4cute5tupleIJNS5_1CILi128EEENS7_ILi64EEENS7_ILi96EEEEEELi96ENS_6half_tEfNS_4arch4Sm80ELb1ELb0ELb0ELb1ELb1ELb1ELb1ELb0EEENS1_21CollectiveEpilogueFwdINS6_IJS8_SA_S9_EEENS6_IJNS7_ILi1EEESI_SI_EEESC_SE_Li128ELb1ELb1ELb0ELb0EEENS1_19SingleTileSchedulerILb1ELb0ELb1ELi128EEEEEEEEEvNT_6ParamsE --------------------------
	.section	.text._ZN7cutlass13device_kernelIN5flash19enable_sm80_to_sm89INS1_16FlashAttnFwdSm80INS1_25CollectiveMainloopFwdSm80ILi4ELi1ELb0EN4cute5tupleIJNS5_1CILi128EEENS7_ILi64EEENS7_ILi96EEEEEELi96ENS_6half_tEfNS_4arch4Sm80ELb1ELb0ELb0ELb1ELb1ELb1ELb1ELb0EEENS1_21CollectiveEpilogueFwdINS6_IJS8_SA_S9_EEENS6_IJNS7_ILi1EEESI_SI_EEESC_SE_Li128ELb1ELb1ELb0ELb0EEENS1_19SingleTileSchedulerILb1ELb0ELb1ELi128EEEEEEEEEvNT_6ParamsE,"ax",@progbits
	.align	128
.text._ZN7cutlass13device_kernelIN5flash19enable_sm80_to_sm89INS1_16FlashAttnFwdSm80INS1_25CollectiveMainloopFwdSm80ILi4ELi1ELb0EN4cute5tupleIJNS5_1CILi128EEENS7_ILi64EEENS7_ILi96EEEEEELi96ENS_6half_tEfNS_4arch4Sm80ELb1ELb0ELb0ELb1ELb1ELb1ELb1ELb0EEENS1_21CollectiveEpilogueFwdINS6_IJS8_SA_S9_EEENS6_IJNS7_ILi1EEESI_SI_EEESC_SE_Li128ELb1ELb1ELb0ELb0EEENS1_19SingleTileSchedulerILb1ELb0ELb1ELi128EEEEEEEEEvNT_6ParamsE:
        .type           _ZN7cutlass13device_kernelIN5flash19enable_sm80_to_sm89INS1_16FlashAttnFwdSm80INS1_25CollectiveMainloopFwdSm80ILi4ELi1ELb0EN4cute5tupleIJNS5_1CILi128EEENS7_ILi64EEENS7_ILi96EEEEEELi96ENS_6half_tEfNS_4arch4Sm80ELb1ELb0ELb0ELb1ELb1ELb1ELb1ELb0EEENS1_21CollectiveEpilogueFwdINS6_IJS8_SA_S9_EEENS6_IJNS7_ILi1EEESI_SI_EEESC_SE_Li128ELb1ELb1ELb0ELb0EEENS1_19SingleTileSchedulerILb1ELb0ELb1ELi128EEEEEEEEEvNT_6ParamsE,@function
        .size           _ZN7cutlass13device_kernelIN5flash19enable_sm80_to_sm89INS1_16FlashAttnFwdSm80INS1_25CollectiveMainloopFwdSm80ILi4ELi1ELb0EN4cute5tupleIJNS5_1CILi128EEENS7_ILi64EEENS7_ILi96EEEEEELi96ENS_6half_tEfNS_4arch4Sm80ELb1ELb0ELb0ELb1ELb1ELb1ELb1ELb0EEENS1_21CollectiveEpilogueFwdINS6_IJS8_SA_S9_EEENS6_IJNS7_ILi1EEESI_SI_EEESC_SE_Li128ELb1ELb1ELb0ELb0EEENS1_19SingleTileSchedulerILb1ELb0ELb1ELi128EEEEEEEEEvNT_6ParamsE,(.L_x_35 - _ZN7cutlass13device_kernelIN5flash19enable_sm80_to_sm89INS1_16FlashAttnFwdSm80INS1_25CollectiveMainloopFwdSm80ILi4ELi1ELb0EN4cute5tupleIJNS5_1CILi128EEENS7_ILi64EEENS7_ILi96EEEEEELi96ENS_6half_tEfNS_4arch4Sm80ELb1ELb0ELb0ELb1ELb1ELb1ELb1ELb0EEENS1_21CollectiveEpilogueFwdINS6_IJS8_SA_S9_EEENS6_IJNS7_ILi1EEESI_SI_EEESC_SE_Li128ELb1ELb1ELb0ELb0EEENS1_19SingleTileSchedulerILb1ELb0ELb1ELi128EEEEEEEEEvNT_6ParamsE)
        .other          _ZN7cutlass13device_kernelIN5flash19enable_sm80_to_sm89INS1_16FlashAttnFwdSm80INS1_25CollectiveMainloopFwdSm80ILi4ELi1ELb0EN4cute5tupleIJNS5_1CILi128EEENS7_ILi64EEENS7_ILi96EEEEEELi96ENS_6half_tEfNS_4arch4Sm80ELb1ELb0ELb0ELb1ELb1ELb1ELb1ELb0EEENS1_21CollectiveEpilogueFwdINS6_IJS8_SA_S9_EEENS6_IJNS7_ILi1EEESI_SI_EEESC_SE_Li128ELb1ELb1ELb0ELb0EEENS1_19SingleTileSchedulerILb1ELb0ELb1ELi128EEEEEEEEEvNT_6ParamsE,@"STO_CUDA_ENTRY STV_DEFAULT"
_ZN7cutlass13device_kernelIN5flash19enable_sm80_to_sm89INS1_16FlashAttnFwdSm80INS1_25CollectiveMainloopFwdSm80ILi4ELi1ELb0EN4cute5tupleIJNS5_1CILi128EEENS7_ILi64EEENS7_ILi96EEEEEELi96ENS_6half_tEfNS_4arch4Sm80ELb1ELb0ELb0ELb1ELb1ELb1ELb1ELb0EEENS1_21CollectiveEpilogueFwdINS6_IJS8_SA_S9_EEENS6_IJNS7_ILi1EEESI_SI_EEESC_SE_Li128ELb1ELb1ELb0ELb0EEENS1_19SingleTileSchedulerILb1ELb0ELb1ELi128EEEEEEEEEvNT_6ParamsE:
[----:B------:R-:W-:Y:S01]  /*0000*/  LDC R1, c[0x0][0x28] ;  /* 0x00000a00ff017b82 */ /* 0x000fe20000000800 */
[----:B------:R-:W-:Y:S05]  /*0010*/  EXIT ;  /* 0x000000000000794d */ /* 0x000fea0003800000 */
.L_x_17:
        /* <DEDUP_REMOVED lines=14> */
.L_x_35:


//--------------------- .nv.shared.reserved.0     --------------------------
	.section	.nv.shared.reserved.0,"aw",@nobits
	.weak		__nv_reservedSMEM_offset_0_alias
	.size		__nv_reservedSMEM_offset_0_alias, 0, 0
	.other		__nv_reservedSMEM_offset_0_alias,@"STO_CUDA_RESERVED_SHARED STV_DEFAULT"
__nv_reservedSMEM_offset_0_alias:
	.zero		0


//--------------------- .nv.global                --------------------------
	.section	.nv.global,"aw",@nobits
.nv.global:
	.type		_ZN82_INTERNAL_bb8e5333_46_flash_fwd_hdim96_fp16_paged_softcapall_sm80_cu_a6473388_35734cute1_E,@object
	.size		_ZN82_INTERNAL_bb8e5333_46_flash_fwd_hdim96_fp16_paged_softcapall_sm80_cu_a6473388_35734cute1_E,(_ZN82_INTERNAL_bb8e5333_46_flash_fwd_hdim96_fp16_paged_softcapall_sm80_cu_a6473388_35734cuda3std3__45__cpo6cbeginE - _ZN82_INTERNAL_bb8e5333_46_flash_fwd_hdim96_fp16_paged_softcapall_sm80_cu_a6473388_35734cute1_E)
_ZN82_INTERNAL_bb8e5333_46_flash_fwd_hdim96_fp16_paged_softcapall_sm80_cu_a6473388_35734cute1_E:
	.zero		1
	.type		_ZN82_INTERNAL_bb8e5333_46_flash_fwd_hdim96_fp16_paged_softcapall_sm80_cu_a6473388_35734cuda3std3__45__cpo6cbeginE,@object
	.size		_ZN82_INTERNAL_bb8e5333_46_flash_fwd_hdim96_fp16_paged_softcapall_sm80_cu_a6473388_35734cuda3std3__45__cpo6cbeginE,(_ZN82_INTERNAL_bb8e5333_46_flash_fwd_hdim96_fp16_paged_softcapall_sm80_cu_a6473388_35734cuda3std3__48in_placeE - _ZN82_INTERNAL_bb8e5333_46_flash_fwd_hdim96_fp16_paged_softcapall_sm80_cu_a6473388_35734cuda3std3__45__cpo6cbeginE)
_ZN82_INTERNAL_bb8e5333_46_flash_fwd_hdim96_fp16_paged_softcapall_sm80_cu_a6473388_35734cuda3std3__45__cpo6cbeginE:
	.zero		1
	.type		_ZN82_INTERNAL_bb8e5333_46_flash_fwd_hdim96_fp16_paged_softcapall_sm80_cu_a6473388_35734cuda3std3__48in_placeE,@object
	.size		_ZN82_INTERNAL_bb8e5333_46_flash_fwd_hdim96_fp16_paged_softcapall_sm80_cu_a6473388_35734cuda3std3__48in_placeE,(_ZN82_INTERNAL_bb8e5333_46_flash_fwd_hdim96_fp16_paged_softcapall_sm80_cu_a6473388_35734cuda3std6ranges3__45__cpo9iter_moveE - _ZN82_INTERNAL_bb8e5333_46_flash_fwd_hdim96_fp16_paged_softcapall_sm80_cu_a6473388_35734cuda3std3__48in_placeE)
_ZN82_INTERNAL_bb8e5333_46_flash_fwd_hdim96_fp16_paged_softcapall_sm80_cu_a6473388_35734cuda3std3__48in_placeE:
	.zero		1
	.type		_ZN82_INTERNAL_bb8e5333_46_flash_fwd_hdim96_fp16_paged_softcapall_sm80_cu_a6473388_35734cuda3std6ranges3__45__cpo9iter_moveE,@object
	.size		_ZN82_INTERNAL_bb8e5333_46_flash_fwd_hdim96_fp16_paged_softcapall_sm80_cu_a6473388_35734cuda3std6ranges3__45__cpo9iter_moveE,(_ZN82_INTERNAL_bb8e5333_46_flash_fwd_hdim96_fp16_paged_softcapall_sm80_cu_a6473388_35734cuda3std3__45__cpo5beginE - _ZN82_INTERNAL_bb8e5333_46_flash_fwd_hdim96_fp16_paged_softcapall_sm80_cu_a6473388_35734cuda3std6ranges3__45__cpo9iter_moveE)
_ZN82_INTERNAL_bb8e5333_46_flash_fwd_hdim96_fp16_paged_softcapall_sm80_cu_a6473388_35734cuda3std6ranges3__45__cpo9iter_moveE:
	.zero		1
	.type		_ZN82_INTERNAL_bb8e5333_46_flash_fwd_hdim96_fp16_paged_softcapall_sm80_cu_a6473388_35734cuda3std3__45__cpo5beginE,@object
	.size		_ZN82_INTERNAL_bb8e5333_46_flash_fwd_hdim96_fp16_paged_softcapall_sm80_cu_a6473388_35734cuda3std3__45__cpo5beginE,(_ZN82_INTERNAL_bb8e5333_46_flash_fwd_hdim96_fp16_paged_softcapall_sm80_cu_a6473388_35734cuda3std3__484_GLOBAL__N__bb8e5333_46_flash_fwd_hdim96_fp16_paged_softcapall_sm80_cu_a6473388_35736ignoreE - _ZN82_INTERNAL_bb8e5333_46_flash_fwd_hdim96_fp16_paged_softcapall_sm80_cu_a6473388_35734cuda3std3__45__cpo5beginE)
_ZN82_INTERNAL_bb8e5333_46_flash_fwd_hdim96_fp16_paged_softcapall_sm80_cu_a6473388_35734cuda3std3__45__cpo5beginE:
	.zero		1
	.type		_ZN82_INTERNAL_bb8e5333_46_flash_fwd_hdim96_fp16_paged_softcapall_sm80_cu_a6473388_35734cuda3std3__484_GLOBAL__N__bb8e5333_46_flash_fwd_hdim96_fp16_paged_softcapall_sm80_cu_a6473388_35736ignoreE,@object
	.size		_ZN82_INTERNAL_bb8e5333_46_flash_fwd_hdim96_fp16_paged_softcapall_sm80_cu_a6473388_35734cuda3std3__484_GLOBAL__N__bb8e5333_46_flash_fwd_hdim96_fp16_paged_softcapall_sm80_cu_a6473388_35736ignoreE,(_ZN82_INTERNAL_bb8e5333_46_flash_fwd_hdim96_fp16_paged_softcapall_sm80_cu_a6473388_35734cute7productE - _ZN82_INTERNAL_bb8e5333_46_flash_fwd_hdim96_fp16_paged_softcapall_sm80_cu_a6473388_35734cuda3std3__484_GLOBAL__N__bb8e5333_46_flash_fwd_hdim96_fp16_paged_softcapall_sm80_cu_a6473388_35736ignoreE)
_ZN82_INTERNAL_bb8e5333_46_flash_fwd_hdim96_fp16_paged_softcapall_sm80_cu_a6473388_35734cuda3std3__484_GLOBAL__N__bb8e5333_46_flash_fwd_hdim96_fp16_paged_softcapall_sm80_cu_a6473388_35736ignoreE:
	.zero		1
	.type		_ZN82_INTERNAL_bb8e5333_46_flash_fwd_hdim96_fp16_paged_softcapall_sm80_cu_a6473388_35734cute7productE,@object
	.size		_ZN82_INTERNAL_bb8e5333_46_flash_fwd_hdim96_fp16_paged_softcapall_sm80_cu_a6473388_35734cute7productE,(_ZN82_INTERNAL_bb8e5333_46_flash_fwd_hdim96_fp16_paged_softcapall_sm80_cu_a6473388_35734cuda3std3__45__cpo3endE - _ZN82_INTERNAL_bb8e5333_46_flash_fwd_hdim96_fp16_paged_softcapall_sm80_cu_a6473388_35734cute7productE)
_ZN82_INTERNAL_bb8e5333_46_flash_fwd_hdim96_fp16_paged_softcapall_sm80_cu_a6473388_35734cute7productE:
	.zero		1
	.type		_ZN82_INTERNAL_bb8e5333_46_flash_fwd_hdim96_fp16_paged_softcapall_sm80_cu_a6473388_35734cuda3std3__45__cpo3endE,@object
	.size		_ZN82_INTERNAL_bb8e5333_46_flash_fwd_hdim96_fp16_paged_softcapall_sm80_cu_a6473388_35734cuda3std3__45__cpo3endE,(_ZN82_INTERNAL_bb8e5333_46_flash_fwd_hdim96_fp16_paged_softcapall_sm80_cu_a6473388_35734cuda3std3__419piecewise_constructE - _ZN82_INTERNAL_bb8e5333_46_flash_fwd_hdim96_fp16_paged_softcapall_sm80_cu_a6473388_35734cuda3std3__45__cpo3endE)
_ZN82_INTERNAL_bb8e5333_46_flash_fwd_hdim96_fp16_paged_softcapall_sm80_cu_a6473388_35734cuda3std3__45__cpo3endE:
	.zero		1
	.type		_ZN82_INTERNAL_bb8e5333_46_flash_fwd_hdim96_fp16_paged_softcapall_sm80_cu_a6473388_35734cuda3std3__419piecewise_constructE,@object
	.size		_ZN82_INTERNAL_bb8e5333_46_flash_fwd_hdim96_fp16_paged_softcapall_sm80_cu_a6473388_35734cuda3std3__419piecewise_constructE,(_ZN82_INTERNAL_bb8e5333_46_flash_fwd_hdim96_fp16_paged_softcapall_sm80_cu_a6473388_35734cuda3std3__45__cpo4cendE - _ZN82_INTERNAL_bb8e5333_46_flash_fwd_hdim96_fp16_paged_softcapall_sm80_cu_a6473388_35734cuda3std3__419piecewise_constructE)
_ZN82_INTERNAL_bb8e5333_46_flash_fwd_hdim96_fp16_paged_softcapall_sm80_cu_a6473388_35734cuda3std3__419piecewise_constructE:
	.zero		1
	.type		_ZN82_INTERNAL_bb8e5333_46_flash_fwd_hdim96_fp16_paged_softcapall_sm80_cu_a6473388_35734cuda3std3__45__cpo4cendE,@object
	.size		_ZN82_INTERNAL_bb8e5333_46_flash_fwd_hdim96_fp16_paged_softcapall_sm80_cu_a6473388_35734cuda3std3__45__cpo4cendE,(_ZN82_INTERNAL_bb8e5333_46_flash_fwd_hdim96_fp16_paged_softcapall_sm80_cu_a6473388_35734cuda3std6ranges3__45__cpo4swapE - _ZN82_INTERNAL_bb8e5333_46_flash_fwd_hdim96_fp16_paged_softcapall_sm80_cu_a6473388_35734cuda3std3__45__cpo4cendE)
_ZN82_INTERNAL_bb8e5333_46_flash_fwd_hdim96_fp16_paged_softcapall_sm80_cu_a6473388_35734cuda3std3__45__cpo4cendE:
	.zero		1
	.type		_ZN82_INTERNAL_bb8e5333_46_flash_fwd_hdim96_fp16_paged_softcapall_sm80_cu_a6473388_35734cuda3std6ranges3__45__cpo4swapE,@object
	.size		_ZN82_INTERNAL_bb8e5333_46_flash_fwd_hdim96_fp16_paged_softcapall_sm80_cu_a6473388_35734cuda3std6ranges3__45__cpo4swapE,(.L_7 - _ZN82_INTERNAL_bb8e5333_46_flash_fwd_hdim96_fp16_paged_softcapall_sm80_cu_a6473388_35734cuda3std6ranges3__45__cpo4swapE)
_ZN82_INTERNAL_bb8e5333_46_flash_fwd_hdim96_fp16_paged_softcapall_sm80_cu_a6473388_35734cuda3std6ranges3__45__cpo4swapE:
	.zero		1
.L_7:


//--------------------- .nv.constant0._ZN7cutlass13device_kernelIN5flash19enable_sm80_to_sm89INS1_16FlashAttnFwdSm80INS1_25CollectiveMainloopFwdSm80ILi4ELi1ELb0EN4cute5tupleIJNS5_1CILi128EEENS7_ILi64EEENS7_ILi96EEEEEELi96ENS_6half_tEfNS_4arch4Sm80ELb0ELb0ELb1ELb0ELb1ELb0ELb1ELb0EEENS1_21CollectiveEpilogueFwdINS6_IJS8_SA_S9_EEENS6_IJNS7_ILi1EEESI_SI_EEESC_SE_Li128ELb0ELb1ELb0ELb0EEENS1_19SingleTileSchedulerILb0ELb0ELb1ELi128EEEEEEEEEvNT_6ParamsE --------------------------
	.section	.nv.constant0._ZN7cutlass13device_kernelIN5flash19enable_sm80_to_sm89INS1_16FlashAttnFwdSm80INS1_25CollectiveMainloopFwdSm80ILi4ELi1ELb0EN4cute5tupleIJNS5_1CILi128EEENS7_ILi64EEENS7_ILi96EEEEEELi96ENS_6half_tEfNS_4arch4Sm80ELb0ELb0ELb1ELb0ELb1ELb0ELb1ELb0EEENS1_21CollectiveEpilogueFwdINS6_IJS8_SA_S9_EEENS6_IJNS7_ILi1EEESI_SI_EEESC_SE_Li128ELb0ELb1ELb0ELb0EEENS1_19SingleTileSchedulerILb0ELb0ELb1ELi128EEEEEEEEEvNT_6ParamsE,"a",@progbits
	.sectionflags	@""
	.align	4
.nv.constant0._ZN7cutlass13device_kernelIN5flash19enable_sm80_to_sm89INS1_16FlashAttnFwdSm80INS1_25CollectiveMainloopFwdSm80ILi4ELi1ELb0EN4cute5tupleIJNS5_1CILi128EEENS7_ILi64EEENS7_ILi96EEEEEELi96ENS_6half_tEfNS_4arch4Sm80ELb0ELb0ELb1ELb0ELb1ELb0ELb1ELb0EEENS1_21CollectiveEpilogueFwdINS6_IJS8_SA_S9_EEENS6_IJNS7_ILi1EEESI_SI_EEESC_SE_Li128ELb0ELb1ELb0ELb0EEENS1_19SingleTileSchedulerILb0ELb0ELb1ELi128EEEEEEEEEvNT_6ParamsE:
	.zero		1576


//--------------------- .nv.constant0._ZN7cutlass13device_kernelIN5flash19enable_sm80_to_sm89INS1_16FlashAttnFwdSm80INS1_25CollectiveMainloopFwdSm80ILi4ELi1ELb0EN4cute5tupleIJNS5_1CILi128EEENS7_ILi64EEENS7_ILi96EEEEEELi96ENS_6half_tEfNS_4arch4Sm80ELb0ELb0ELb1ELb1ELb1ELb0ELb1ELb0EEENS1_21CollectiveEpilogueFwdINS6_IJS8_SA_S9_EEENS6_IJNS7_ILi1EEESI_SI_EEESC_SE_Li128ELb1ELb1ELb0ELb0EEENS1_19SingleTileSchedulerILb1ELb0ELb1ELi128EEEEEEEEEvNT_6ParamsE --------------------------
	.section	.nv.constant0._ZN7cutlass13device_kernelIN5flash19enable_sm80_to_sm89INS1_16FlashAttnFwdSm80INS1_25CollectiveMainloopFwdSm80ILi4ELi1ELb0EN4cute5tupleIJNS5_1CILi128EEENS7_ILi64EEENS7_ILi96EEEEEELi96ENS_6half_tEfNS_4arch4Sm80ELb0ELb0ELb1ELb1ELb1ELb0ELb1ELb0EEENS1_21CollectiveEpilogueFwdINS6_IJS8_SA_S9_EEENS6_IJNS7_ILi1EEESI_SI_EEESC_SE_Li128ELb1ELb1ELb0ELb0EEENS1_19SingleTileSchedulerILb1ELb0ELb1ELi128EEEEEEEEEvNT_6ParamsE,"a",@progbits
	.sectionflags	@""
	.align	4
.nv.constant0._ZN7cutlass13device_kernelIN5flash19enable_sm80_to_sm89INS1_16FlashAttnFwdSm80INS1_25CollectiveMainloopFwdSm80ILi4ELi1ELb0EN4cute5tupleIJNS5_1CILi128EEENS7_ILi64EEENS7_ILi96EEEEEELi96ENS_6half_tEfNS_4arch4Sm80ELb0ELb0ELb1ELb1ELb1ELb0ELb1ELb0EEENS1_21CollectiveEpilogueFwdINS6_IJS8_SA_S9_EEENS6_IJNS7_ILi1EEESI_SI_EEESC_SE_Li128ELb1ELb1ELb0ELb0EEENS1_19SingleTileSchedulerILb1ELb0ELb1ELi128EEEEEEEEEvNT_6ParamsE:
	.zero		1576


//--------------------- .nv.constant0._ZN7cutlass13device_kernelIN5flash19enable_sm80_to_sm89INS1_16FlashAttnFwdSm80INS1_25CollectiveMainloopFwdSm80ILi4ELi1ELb0EN4cute5tupleIJNS5_1CILi128EEENS7_ILi64EEENS7_ILi96EEEEEELi96ENS_6half_tEfNS_4arch4Sm80ELb0ELb0ELb1ELb1ELb1ELb1ELb1ELb0EEENS1_21CollectiveEpilogueFwdINS6_IJS8_SA_S9_EEENS6_IJNS7_ILi1EEESI_SI_EEESC_SE_Li128ELb1ELb1ELb0ELb0EEENS1_19SingleTileSchedulerILb1ELb0ELb1ELi128EEEEEEEEEvNT_6ParamsE --------------------------
	.section	.nv.constant0._ZN7cutlass13device_kernelIN5flash19enable_sm80_to_sm89INS1_16FlashAttnFwdSm80INS1_25CollectiveMainloopFwdSm80ILi4ELi1ELb0EN4cute5tupleIJNS5_1CILi128EEENS7_ILi64EEENS7_ILi96EEEEEELi96ENS_6half_tEfNS_4arch4Sm80ELb0ELb0ELb1ELb1ELb1ELb1ELb1ELb0EEENS1_21CollectiveEpilogueFwdINS6_IJS8_SA_S9_EEENS6_IJNS7_ILi1EEESI_SI_EEESC_SE_Li128ELb1ELb1ELb0ELb0EEENS1_19SingleTileSchedulerILb1ELb0ELb1ELi128EEEEEEEEEvNT_6ParamsE,"a",@progbits
	.sectionflags	@""
	.align	4
.nv.constant0._ZN7cutlass13device_kernelIN5flash19enable_sm80_to_sm89INS1_16FlashAttnFwdSm80INS1_25CollectiveMainloopFwdSm80ILi4ELi1ELb0EN4cute5tupleIJNS5_1CILi128EEENS7_ILi64EEENS7_ILi96EEEEEELi96ENS_6half_tEfNS_4arch4Sm80ELb0ELb0ELb1ELb1ELb1ELb1ELb1ELb0EEENS1_21CollectiveEpilogueFwdINS6_IJS8_SA_S9_EEENS6_IJNS7_ILi1EEESI_SI_EEESC_SE_Li128ELb1ELb1ELb0ELb0EEENS1_19SingleTileSchedulerILb1ELb0ELb1ELi128EEEEEEEEEvNT_6ParamsE:
	.zero		1576


//--------------------- .nv.constant0._ZN7cutlass13device_kernelIN5flash19enable_sm80_to_sm89INS1_16FlashAttnFwdSm80INS1_25CollectiveMainloopFwdSm80ILi4ELi1ELb0EN4cute5tupleIJNS5_1CILi128EEENS7_ILi48EEENS7_ILi96EEEEEELi96ENS_6half_tEfNS_4arch4Sm80ELb0ELb1ELb1ELb0ELb1ELb0ELb1ELb0EEENS1_21CollectiveEpilogueFwdINS6_IJS8_SA_S9_EEENS6_IJNS7_ILi1EEESI_SI_EEESC_SE_Li128ELb0ELb1ELb0ELb0EEENS1_19SingleTileSchedulerILb0ELb0ELb1ELi128EEEEEEEEEvNT_6ParamsE --------------------------
	.section	.nv.constant0._ZN7cutlass13device_kernelIN5flash19enable_sm80_to_sm89INS1_16FlashAttnFwdSm80INS1_25CollectiveMainloopFwdSm80ILi4ELi1ELb0EN4cute5tupleIJNS5_1CILi128EEENS7_ILi48EEENS7_ILi96EEEEEELi96ENS_6half_tEfNS_4arch4Sm80ELb0ELb1ELb1ELb0ELb1ELb0ELb1ELb0EEENS1_21CollectiveEpilogueFwdINS6_IJS8_SA_S9_EEENS6_IJNS7_ILi1EEESI_SI_EEESC_SE_Li128ELb0ELb1ELb0ELb0EEENS1_19SingleTileSchedulerILb0ELb0ELb1ELi128EEEEEEEEEvNT_6ParamsE,"a",@progbits
	.sectionflags	@""
	.align	4
.nv.constant0._ZN7cutlass13device_kernelIN5flash19enable_sm80_to_sm89INS1_16FlashAttnFwdSm80INS1_25CollectiveMainloopFwdSm80ILi4ELi1ELb0EN4cute5tupleIJNS5_1CILi128EEENS7_ILi48EEENS7_ILi96EEEEEELi96ENS_6half_tEfNS_4arch4Sm80ELb0ELb1ELb1ELb0ELb1ELb0ELb1ELb0EEENS1_21CollectiveEpilogueFwdINS6_IJS8_SA_S9_EEENS6_IJNS7_ILi1EEESI_SI_EEESC_SE_Li128ELb0ELb1ELb0ELb0EEENS1_19SingleTileSchedulerILb0ELb0ELb1ELi128EEEEEEEEEvNT_6ParamsE:
	.zero		1576


//--------------------- .nv.constant0._ZN7cutlass13device_kernelIN5flash19enable_sm80_to_sm89INS1_16FlashAttnFwdSm80INS1_25CollectiveMainloopFwdSm80ILi4ELi1ELb0EN4cute5tupleIJNS5_1CILi128EEENS7_ILi48EEENS7_ILi96EEEEEELi96ENS_6half_tEfNS_4arch4Sm80ELb0ELb1ELb1ELb1ELb1ELb0ELb1ELb0EEENS1_21CollectiveEpilogueFwdINS6_IJS8_SA_S9_EEENS6_IJNS7_ILi1EEESI_SI_EEESC_SE_Li128ELb1ELb1ELb0ELb0EEENS1_19SingleTileSchedulerILb1ELb0ELb1ELi128EEEEEEEEEvNT_6ParamsE --------------------------
	.section	.nv.constant0._ZN7cutlass13device_kernelIN5flash19enable_sm80_to_sm89INS1_16FlashAttnFwdSm80INS1_25CollectiveMainloopFwdSm80ILi4ELi1ELb0EN4cute5tupleIJNS5_1CILi128EEENS7_ILi48EEENS7_ILi96EEEEEELi96ENS_6half_tEfNS_4arch4Sm80ELb0ELb1ELb1ELb1ELb1ELb0ELb1ELb0EEENS1_21CollectiveEpilogueFwdINS6_IJS8_SA_S9_EEENS6_IJNS7_ILi1EEESI_SI_EEESC_SE_Li128ELb1ELb1ELb0ELb0EEENS1_19SingleTileSchedulerILb1ELb0ELb1ELi128EEEEEEEEEvNT_6ParamsE,"a",@progbits
	.sectionflags	@""
	.align	4
.nv.constant0._ZN7cutlass13device_kernelIN5flash19enable_sm80_to_sm89INS1_16FlashAttnFwdSm80INS1_25CollectiveMainloopFwdSm80ILi4ELi1ELb0EN4cute5tupleIJNS5_1CILi128EEENS7_ILi48EEENS7_ILi96EEEEEELi96ENS_6half_tEfNS_4arch4Sm80ELb0ELb1ELb1ELb1ELb1ELb0ELb1ELb0EEENS1_21CollectiveEpilogueFwdINS6_IJS8_SA_S9_EEENS6_IJNS7_ILi1EEESI_SI_EEESC_SE_Li128ELb1ELb1ELb0ELb0EEENS1_19SingleTileSchedulerILb1ELb0ELb1ELi128EEEEEEEEEvNT_6ParamsE:
	.zero		1576


//--------------------- .nv.constant0._ZN7cutlass13device_kernelIN5flash19enable_sm80_to_sm89INS1_16FlashAttnFwdSm80INS1_25CollectiveMainloopFwdSm80ILi4ELi1ELb0EN4cute5tupleIJNS5_1CILi128EEENS7_ILi48EEENS7_ILi96EEEEEELi96ENS_6half_tEfNS_4arch4Sm80ELb0ELb1ELb1ELb1ELb1ELb1ELb1ELb0EEENS1_21CollectiveEpilogueFwdINS6_IJS8_SA_S9_EEENS6_IJNS7_ILi1EEESI_SI_EEESC_SE_Li128ELb1ELb1ELb0ELb0EEENS1_19SingleTileSchedulerILb1ELb0ELb1ELi128EEEEEEEEEvNT_6ParamsE --------------------------
	.section	.nv.constant0._ZN7cutlass13device_kernelIN5flash19enable_sm80_to_sm89INS1_16FlashAttnFwdSm80INS1_25CollectiveMainloopFwdSm80ILi4ELi1ELb0EN4cute5tupleIJNS5_1CILi128EEENS7_ILi48EEENS7_ILi96EEEEEELi96ENS_6half_tEfNS_4arch4Sm80ELb0ELb1ELb1ELb1ELb1ELb1ELb1ELb0EEENS1_21CollectiveEpilogueFwdINS6_IJS8_SA_S9_EEENS6_IJNS7_ILi1EEESI_SI_EEESC_SE_Li128ELb1ELb1ELb0ELb0EEENS1_19SingleTileSchedulerILb1ELb0ELb1ELi128EEEEEEEEEvNT_6ParamsE,"a",@progbits
	.sectionflags	@""
	.align	4
.nv.constant0._ZN7cutlass13device_kernelIN5flash19enable_sm80_to_sm89INS1_16FlashAttnFwdSm80INS1_25CollectiveMainloopFwdSm80ILi4ELi1ELb0EN4cute5tupleIJNS5_1CILi128EEENS7_ILi48EEENS7_ILi96EEEEEELi96ENS_6half_tEfNS_4arch4Sm80ELb0ELb1ELb1ELb1ELb1ELb1ELb1ELb0EEENS1_21CollectiveEpilogueFwdINS6_IJS8_SA_S9_EEENS6_IJNS7_ILi1EEESI_SI_EEESC_SE_Li128ELb1ELb1ELb0ELb0EEENS1_19SingleTileSchedulerILb1ELb0ELb1ELi128EEEEEEEEEvNT_6ParamsE:
	.zero		1576


//--------------------- .nv.constant0._ZN7cutlass13device_kernelIN5flash19enable_sm80_to_sm89INS1_16FlashAttnFwdSm80INS1_25CollectiveMainloopFwdSm80ILi4ELi1ELb0EN4cute5tupleIJNS5_1CILi128EEENS7_ILi64EEENS7_ILi96EEEEEELi96ENS_6half_tEfNS_4arch4Sm80ELb1ELb0ELb1ELb0ELb1ELb0ELb1ELb0EEENS1_21CollectiveEpilogueFwdINS6_IJS8_SA_S9_EEENS6_IJNS7_ILi1EEESI_SI_EEESC_SE_Li128ELb0ELb1ELb0ELb0EEENS1_30DynamicPersistentTileSchedulerILi128ELi128ELb0ELb1ELb0EEEEEEEEEvNT_6ParamsE --------------------------
	.section	.nv.constant0._ZN7cutlass13device_kernelIN5flash19enable_sm80_to_sm89INS1_16FlashAttnFwdSm80INS1_25CollectiveMainloopFwdSm80ILi4ELi1ELb0EN4cute5tupleIJNS5_1CILi128EEENS7_ILi64EEENS7_ILi96EEEEEELi96ENS_6half_tEfNS_4arch4Sm80ELb1ELb0ELb1ELb0ELb1ELb0ELb1ELb0EEENS1_21CollectiveEpilogueFwdINS6_IJS8_SA_S9_EEENS6_IJNS7_ILi1EEESI_SI_EEESC_SE_Li128ELb0ELb1ELb0ELb0EEENS1_30DynamicPersistentTileSchedulerILi128ELi128ELb0ELb1ELb0EEEEEEEEEvNT_6ParamsE,"a",@progbits
	.sectionflags	@""
	.align	4
.nv.constant0._ZN7cutlass13device_kernelIN5flash19enable_sm80_to_sm89INS1_16FlashAttnFwdSm80INS1_25CollectiveMainloopFwdSm80ILi4ELi1ELb0EN4cute5tupleIJNS5_1CILi128EEENS7_ILi64EEENS7_ILi96EEEEEELi96ENS_6half_tEfNS_4arch4Sm80ELb1ELb0ELb1ELb0ELb1ELb0ELb1ELb0EEENS1_21CollectiveEpilogueFwdINS6_IJS8_SA_S9_EEENS6_IJNS7_ILi1EEESI_SI_EEESC_SE_Li128ELb0ELb1ELb0ELb0EEENS1_30DynamicPersistentTileSchedulerILi128ELi128ELb0ELb1ELb0EEEEEEEEEvNT_6ParamsE:
	.zero		1592


//--------------------- .nv.constant0._ZN7cutlass13device_kernelIN5flash19enable_sm80_to_sm89INS1_16FlashAttnFwdSm80INS1_25CollectiveMainloopFwdSm80ILi4ELi1ELb0EN4cute5tupleIJNS5_1CILi128EEENS7_ILi64EEENS7_ILi96EEEEEELi96ENS_6half_tEfNS_4arch4Sm80ELb1ELb0ELb1ELb1ELb1ELb0ELb1ELb0EEENS1_21CollectiveEpilogueFwdINS6_IJS8_SA_S9_EEENS6_IJNS7_ILi1EEESI_SI_EEESC_SE_Li128ELb1ELb1ELb0ELb0EEENS1_19SingleTileSchedulerILb1ELb0ELb1ELi128EEEEEEEEEvNT_6ParamsE --------------------------
	.section	.nv.constant0._ZN7cutlass13device_kernelIN5flash19enable_sm80_to_sm89INS1_16FlashAttnFwdSm80INS1_25CollectiveMainloopFwdSm80ILi4ELi1ELb0EN4cute5tupleIJNS5_1CILi128EEENS7_ILi64EEENS7_ILi96EEEEEELi96ENS_6half_tEfNS_4arch4Sm80ELb1ELb0ELb1ELb1ELb1ELb0ELb1ELb0EEENS1_21CollectiveEpilogueFwdINS6_IJS8_SA_S9_EEENS6_IJNS7_ILi1EEESI_SI_EEESC_SE_Li128ELb1ELb1ELb0ELb0EEENS1_19SingleTileSchedulerILb1ELb0ELb1ELi128EEEEEEEEEvNT_6ParamsE,"a",@progbits
	.sectionflags	@""
	.align	4
.nv.constant0._ZN7cutlass13device_kernelIN5flash19enable_sm80_to_sm89INS1_16FlashAttnFwdSm80INS1_25CollectiveMainloopFwdSm80ILi4ELi1ELb0EN4cute5tupleIJNS5_1CILi128EEENS7_ILi64EEENS7_ILi96EEEEEELi96ENS_6half_tEfNS_4arch4Sm80ELb1ELb0ELb1ELb1ELb1ELb0ELb1ELb0EEENS1_21CollectiveEpilogueFwdINS6_IJS8_SA_S9_EEENS6_IJNS7_ILi1EEESI_SI_EEESC_SE_Li128ELb1ELb1ELb0ELb0EEENS1_19SingleTileSchedulerILb1ELb0ELb1ELi128EEEEEEEEEvNT_6ParamsE:
	.zero		1576


//--------------------- .nv.constant0._ZN7cutlass13device_kernelIN5flash19enable_sm80_to_sm89INS1_16FlashAttnFwdSm80INS1_25CollectiveMainloopFwdSm80ILi4ELi1ELb0EN4cute5tupleIJNS5_1CILi128EEENS7_ILi64EEENS7_ILi96EEEEEELi96ENS_6half_tEfNS_4arch4Sm80ELb1ELb0ELb1ELb1ELb1ELb1ELb1ELb0EEENS1_21CollectiveEpilogueFwdINS6_IJS8_SA_S9_EEENS6_IJNS7_ILi1EEESI_SI_EEESC_SE_Li128ELb1ELb1ELb0ELb0EEENS1_19SingleTileSchedulerILb1ELb0ELb1ELi128EEEEEEEEEvNT_6ParamsE --------------------------
	.section	.nv.constant0._ZN7cutlass13device_kernelIN5flash19enable_sm80_to_sm89INS1_16FlashAttnFwdSm80INS1_25CollectiveMainloopFwdSm80ILi4ELi1ELb0EN4cute5tupleIJNS5_1CILi128EEENS7_ILi64EEENS7_ILi96EEEEEELi96ENS_6half_tEfNS_4arch4Sm80ELb1ELb0ELb1ELb1ELb1ELb1ELb1ELb0EEENS1_21CollectiveEpilogueFwdINS6_IJS8_SA_S9_EEENS6_IJNS7_ILi1EEESI_SI_EEESC_SE_Li128ELb1ELb1ELb0ELb0EEENS1_19SingleTileSchedulerILb1ELb0ELb1ELi128EEEEEEEEEvNT_6ParamsE,"a",@progbits
	.sectionflags	@""
	.align	4
.nv.constant0._ZN7cutlass13device_kernelIN5flash19enable_sm80_to_sm89INS1_16FlashAttnFwdSm80INS1_25CollectiveMainloopFwdSm80ILi4ELi1ELb0EN4cute5tupleIJNS5_1CILi128EEENS7_ILi64EEENS7_ILi96EEEEEELi96ENS_6half_tEfNS_4arch4Sm80ELb1ELb0ELb1ELb1ELb1ELb1ELb1ELb0EEENS1_21CollectiveEpilogueFwdINS6_IJS8_SA_S9_EEENS6_IJNS7_ILi1EEESI_SI_EEESC_SE_Li128ELb1ELb1ELb0ELb0EEENS1_19SingleTileSchedulerILb1ELb0ELb1ELi128EEEEEEEEEvNT_6ParamsE:
	.zero		1576


//--------------------- .nv.constant0._ZN7cutlass13device_kernelIN5flash19enable_sm80_to_sm89INS1_16FlashAttnFwdSm80INS1_25CollectiveMainloopFwdSm80ILi4ELi1ELb0EN4cute5tupleIJNS5_1CILi128EEENS7_ILi64EEENS7_ILi96EEEEEELi96ENS_6half_tEfNS_4arch4Sm80ELb0ELb0ELb0ELb0ELb1ELb0ELb1ELb0EEENS1_21CollectiveEpilogueFwdINS6_IJS8_SA_S9_EEENS6_IJNS7_ILi1EEESI_SI_EEESC_SE_Li128ELb0ELb1ELb0ELb0EEENS1_19SingleTileSchedulerILb0ELb0ELb1ELi128EEEEEEEEEvNT_6ParamsE --------------------------
	.section	.nv.constant0._ZN7cutlass13device_kernelIN5flash19enable_sm80_to_sm89INS1_16FlashAttnFwdSm80INS1_25CollectiveMainloopFwdSm80ILi4ELi1ELb0EN4cute5tupleIJNS5_1CILi128EEENS7_ILi64EEENS7_ILi96EEEEEELi96ENS_6half_tEfNS_4arch4Sm80ELb0ELb0ELb0ELb0ELb1ELb0ELb1ELb0EEENS1_21CollectiveEpilogueFwdINS6_IJS8_SA_S9_EEENS6_IJNS7_ILi1EEESI_SI_EEESC_SE_Li128ELb0ELb1ELb0ELb0EEENS1_19SingleTileSchedulerILb0ELb0ELb1ELi128EEEEEEEEEvNT_6ParamsE,"a",@progbits
	.sectionflags	@""
	.align	4
.nv.constant0._ZN7cutlass13device_kernelIN5flash19enable_sm80_to_sm89INS1_16FlashAttnFwdSm80INS1_25CollectiveMainloopFwdSm80ILi4ELi1ELb0EN4cute5tupleIJNS5_1CILi128EEENS7_ILi64EEENS7_ILi96EEEEEELi96ENS_6half_tEfNS_4arch4Sm80ELb0ELb0ELb0ELb0ELb1ELb0ELb1ELb0EEENS1_21CollectiveEpilogueFwdINS6_IJS8_SA_S9_EEENS6_IJNS7_ILi1EEESI_SI_EEESC_SE_Li128ELb0ELb1ELb0ELb0EEENS1_19SingleTileSchedulerILb0ELb0ELb1ELi128EEEEEEEEEvNT_6ParamsE:
	.zero		1576


//--------------------- .nv.constant0._ZN7cutlass13device_kernelIN5flash19enable_sm80_to_sm89INS1_16FlashAttnFwdSm80INS1_25CollectiveMainloopFwdSm80ILi4ELi1ELb0EN4cute5tupleIJNS5_1CILi128EEENS7_ILi64EEENS7_ILi96EEEEEELi96ENS_6half_tEfNS_4arch4Sm80ELb0ELb0ELb0ELb1ELb1ELb0ELb1ELb0EEENS1_21CollectiveEpilogueFwdINS6_IJS8_SA_S9_EEENS6_IJNS7_ILi1EEESI_SI_EEESC_SE_Li128ELb1ELb1ELb0ELb0EEENS1_19SingleTileSchedulerILb1ELb0ELb1ELi128EEEEEEEEEvNT_6ParamsE --------------------------
	.section	.nv.constant0._ZN7cutlass13device_kernelIN5flash19enable_sm80_to_sm89INS1_16FlashAttnFwdSm80INS1_25CollectiveMainloopFwdSm80ILi4ELi1ELb0EN4cute5tupleIJNS5_1CILi128EEENS7_ILi64EEENS7_ILi96EEEEEELi96ENS_6half_tEfNS_4arch4Sm80ELb0ELb0ELb0ELb1ELb1ELb0ELb1ELb0EEENS1_21CollectiveEpilogueFwdINS6_IJS8_SA_S9_EEENS6_IJNS7_ILi1EEESI_SI_EEESC_SE_Li128ELb1ELb1ELb0ELb0EEENS1_19SingleTileSchedulerILb1ELb0ELb1ELi128EEEEEEEEEvNT_6ParamsE,"a",@progbits
	.sectionflags	@""
	.align	4
.nv.constant0._ZN7cutlass13device_kernelIN5flash19enable_sm80_to_sm89INS1_16FlashAttnFwdSm80INS1_25CollectiveMainloopFwdSm80ILi4ELi1ELb0EN4cute5tupleIJNS5_1CILi128EEENS7_ILi64EEENS7_ILi96EEEEEELi96ENS_6half_tEfNS_4arch4Sm80ELb0ELb0ELb0ELb1ELb1ELb0ELb1ELb0EEENS1_21CollectiveEpilogueFwdINS6_IJS8_SA_S9_EEENS6_IJNS7_ILi1EEESI_SI_EEESC_SE_Li128ELb1ELb1ELb0ELb0EEENS1_19SingleTileSchedulerILb1ELb0ELb1ELi128EEEEEEEEEvNT_6ParamsE:
	.zero		1576


//--------------------- .nv.constant0._ZN7cutlass13device_kernelIN5flash19enable_sm80_to_sm89INS1_16FlashAttnFwdSm80INS1_25CollectiveMainloopFwdSm80ILi4ELi1ELb0EN4cute5tupleIJNS5_1CILi128EEENS7_ILi64EEENS7_ILi96EEEEEELi96ENS_6half_tEfNS_4arch4Sm80ELb0ELb0ELb0ELb1ELb1ELb1ELb1ELb0EEENS1_21CollectiveEpilogueFwdINS6_IJS8_SA_S9_EEENS6_IJNS7_ILi1EEESI_SI_EEESC_SE_Li128ELb1ELb1ELb0ELb0EEENS1_19SingleTileSchedulerILb1ELb0ELb1ELi128EEEEEEEEEvNT_6ParamsE --------------------------
	.section	.nv.constant0._ZN7cutlass13device_kernelIN5flash19enable_sm80_to_sm89INS1_16FlashAttnFwdSm80INS1_25CollectiveMainloopFwdSm80ILi4ELi1ELb0EN4cute5tupleIJNS5_1CILi128EEENS7_ILi64EEENS7_ILi96EEEEEELi96ENS_6half_tEfNS_4arch4Sm80ELb0ELb0ELb0ELb1ELb1ELb1ELb1ELb0EEENS1_21CollectiveEpilogueFwdINS6_IJS8_SA_S9_EEENS6_IJNS7_ILi1EEESI_SI_EEESC_SE_Li128ELb1ELb1ELb0ELb0EEENS1_19SingleTileSchedulerILb1ELb0ELb1ELi128EEEEEEEEEvNT_6ParamsE,"a",@progbits
	.sectionflags	@""
	.align	4
.nv.constant0._ZN7cutlass13device_kernelIN5flash19enable_sm80_to_sm89INS1_16FlashAttnFwdSm80INS1_25CollectiveMainloopFwdSm80ILi4ELi1ELb0EN4cute5tupleIJNS5_1CILi128EEENS7_ILi64EEENS7_ILi96EEEEEELi96ENS_6half_tEfNS_4arch4Sm80ELb0ELb0ELb0ELb1ELb1ELb1ELb1ELb0EEENS1_21CollectiveEpilogueFwdINS6_IJS8_SA_S9_EEENS6_IJNS7_ILi1EEESI_SI_EEESC_SE_Li128ELb1ELb1ELb0ELb0EEENS1_19SingleTileSchedulerILb1ELb0ELb1ELi128EEEEEEEEEvNT_6ParamsE:
	.zero		1576


//--------------------- .nv.constant0._ZN7cutlass13device_kernelIN5flash19enable_sm80_to_sm89INS1_16FlashAttnFwdSm80INS1_25CollectiveMainloopFwdSm80ILi4ELi1ELb0EN4cute5tupleIJNS5_1CILi128EEENS7_ILi48EEENS7_ILi96EEEEEELi96ENS_6half_tEfNS_4arch4Sm80ELb0ELb1ELb0ELb0ELb1ELb0ELb1ELb0EEENS1_21CollectiveEpilogueFwdINS6_IJS8_SA_S9_EEENS6_IJNS7_ILi1EEESI_SI_EEESC_SE_Li128ELb0ELb1ELb0ELb0EEENS1_19SingleTileSchedulerILb0ELb0ELb1ELi128EEEEEEEEEvNT_6ParamsE --------------------------
	.section	.nv.constant0._ZN7cutlass13device_kernelIN5flash19enable_sm80_to_sm89INS1_16FlashAttnFwdSm80INS1_25CollectiveMainloopFwdSm80ILi4ELi1ELb0EN4cute5tupleIJNS5_1CILi128EEENS7_ILi48EEENS7_ILi96EEEEEELi96ENS_6half_tEfNS_4arch4Sm80ELb0ELb1ELb0ELb0ELb1ELb0ELb1ELb0EEENS1_21CollectiveEpilogueFwdINS6_IJS8_SA_S9_EEENS6_IJNS7_ILi1EEESI_SI_EEESC_SE_Li128ELb0ELb1ELb0ELb0EEENS1_19SingleTileSchedulerILb0ELb0ELb1ELi128EEEEEEEEEvNT_6ParamsE,"a",@progbits
	.sectionflags	@""
	.align	4
.nv.constant0._ZN7cutlass13device_kernelIN5flash19enable_sm80_to_sm89INS1_16FlashAttnFwdSm80INS1_25CollectiveMainloopFwdSm80ILi4ELi1ELb0EN4cute5tupleIJNS5_1CILi128EEENS7_ILi48EEENS7_ILi96EEEEEELi96ENS_6half_tEfNS_4arch4Sm80ELb0ELb1ELb0ELb0ELb1ELb0ELb1ELb0EEENS1_21CollectiveEpilogueFwdINS6_IJS8_SA_S9_EEENS6_IJNS7_ILi1EEESI_SI_EEESC_SE_Li128ELb0ELb1ELb0ELb0EEENS1_19SingleTileSchedulerILb0ELb0ELb1ELi128EEEEEEEEEvNT_6ParamsE:
	.zero		1576


//--------------------- .nv.constant0._ZN7cutlass13device_kernelIN5flash19enable_sm80_to_sm89INS1_16FlashAttnFwdSm80INS1_25CollectiveMainloopFwdSm80ILi4ELi1ELb0EN4cute5tupleIJNS5_1CILi128EEENS7_ILi48EEENS7_ILi96EEEEEELi96ENS_6half_tEfNS_4arch4Sm80ELb0ELb1ELb0ELb1ELb1ELb0ELb1ELb0EEENS1_21CollectiveEpilogueFwdINS6_IJS8_SA_S9_EEENS6_IJNS7_ILi1EEESI_SI_EEESC_SE_Li128ELb1ELb1ELb0ELb0EEENS1_19SingleTileSchedulerILb1ELb0ELb1ELi128EEEEEEEEEvNT_6ParamsE --------------------------
	.section	.nv.constant0._ZN7cutlass13device_kernelIN5flash19enable_sm80_to_sm89INS1_16FlashAttnFwdSm80INS1_25CollectiveMainloopFwdSm80ILi4ELi1ELb0EN4cute5tupleIJNS5_1CILi128EEENS7_ILi48EEENS7_ILi96EEEEEELi96ENS_6half_tEfNS_4arch4Sm80ELb0ELb1ELb0ELb1ELb1ELb0ELb1ELb0EEENS1_21CollectiveEpilogueFwdINS6_IJS8_SA_S9_EEENS6_IJNS7_ILi1EEESI_SI_EEESC_SE_Li128ELb1ELb1ELb0ELb0EEENS1_19SingleTileSchedulerILb1ELb0ELb1ELi128EEEEEEEEEvNT_6ParamsE,"a",@progbits
	.sectionflags	@""
	.align	4
.nv.constant0._ZN7cutlass13device_kernelIN5flash19enable_sm80_to_sm89INS1_16FlashAttnFwdSm80INS1_25CollectiveMainloopFwdSm80ILi4ELi1ELb0EN4cute5tupleIJNS5_1CILi128EEENS7_ILi48EEENS7_ILi96EEEEEELi96ENS_6half_tEfNS_4arch4Sm80ELb0ELb1ELb0ELb1ELb1ELb0ELb1ELb0EEENS1_21CollectiveEpilogueFwdINS6_IJS8_SA_S9_EEENS6_IJNS7_ILi1EEESI_SI_EEESC_SE_Li128ELb1ELb1ELb0ELb0EEENS1_19SingleTileSchedulerILb1ELb0ELb1ELi128EEEEEEEEEvNT_6ParamsE:
	.zero		1576


//--------------------- .nv.constant0._ZN7cutlass13device_kernelIN5flash19enable_sm80_to_sm89INS1_16FlashAttnFwdSm80INS1_25CollectiveMainloopFwdSm80ILi4ELi1ELb0EN4cute5tupleIJNS5_1CILi128EEENS7_ILi48EEENS7_ILi96EEEEEELi96ENS_6half_tEfNS_4arch4Sm80ELb0ELb1ELb0ELb1ELb1ELb1ELb1ELb0EEENS1_21CollectiveEpilogueFwdINS6_IJS8_SA_S9_EEENS6_IJNS7_ILi1EEESI_SI_EEESC_SE_Li128ELb1ELb1ELb0ELb0EEENS1_19SingleTileSchedulerILb1ELb0ELb1ELi128EEEEEEEEEvNT_6ParamsE --------------------------
	.section	.nv.constant0._ZN7cutlass13device_kernelIN5flash19enable_sm80_to_sm89INS1_16FlashAttnFwdSm80INS1_25CollectiveMainloopFwdSm80ILi4ELi1ELb0EN4cute5tupleIJNS5_1CILi128EEENS7_ILi48EEENS7_ILi96EEEEEELi96ENS_6half_tEfNS_4arch4Sm80ELb0ELb1ELb0ELb1ELb1ELb1ELb1ELb0EEENS1_21CollectiveEpilogueFwdINS6_IJS8_SA_S9_EEENS6_IJNS7_ILi1EEESI_SI_EEESC_SE_Li128ELb1ELb1ELb0ELb0EEENS1_19SingleTileSchedulerILb1ELb0ELb1ELi128EEEEEEEEEvNT_6ParamsE,"a",@progbits
	.sectionflags	@""
	.align	4
.nv.constant0._ZN7cutlass13device_kernelIN5flash19enable_sm80_to_sm89INS1_16FlashAttnFwdSm80INS1_25CollectiveMainloopFwdSm80ILi4ELi1ELb0EN4cute5tupleIJNS5_1CILi128EEENS7_ILi48EEENS7_ILi96EEEEEELi96ENS_6half_tEfNS_4arch4Sm80ELb0ELb1ELb0ELb1ELb1ELb1ELb1ELb0EEENS1_21CollectiveEpilogueFwdINS6_IJS8_SA_S9_EEENS6_IJNS7_ILi1EEESI_SI_EEESC_SE_Li128ELb1ELb1ELb0ELb0EEENS1_19SingleTileSchedulerILb1ELb0ELb1ELi128EEEEEEEEEvNT_6ParamsE:
	.zero		1576


//--------------------- .nv.constant0._ZN7cutlass13device_kernelIN5flash19enable_sm80_to_sm89INS1_16FlashAttnFwdSm80INS1_25CollectiveMainloopFwdSm80ILi4ELi1ELb0EN4cute5tupleIJNS5_1CILi128EEENS7_ILi64EEENS7_ILi96EEEEEELi96ENS_6half_tEfNS_4arch4Sm80ELb1ELb0ELb0ELb0ELb1ELb0ELb1ELb0EEENS1_21CollectiveEpilogueFwdINS6_IJS8_SA_S9_EEENS6_IJNS7_ILi1EEESI_SI_EEESC_SE_Li128ELb0ELb1ELb0ELb0EEENS1_30DynamicPersistentTileSchedulerILi128ELi128ELb0ELb1ELb0EEEEEEEEEvNT_6ParamsE --------------------------
	.section	.nv.constant0._ZN7cutlass13device_kernelIN5flash19enable_sm80_to_sm89INS1_16FlashAttnFwdSm80INS1_25CollectiveMainloopFwdSm80ILi4ELi1ELb0EN4cute5tupleIJNS5_1CILi128EEENS7_ILi64EEENS7_ILi96EEEEEELi96ENS_6half_tEfNS_4arch4Sm80ELb1ELb0ELb0ELb0ELb1ELb0ELb1ELb0EEENS1_21CollectiveEpilogueFwdINS6_IJS8_SA_S9_EEENS6_IJNS7_ILi1EEESI_SI_EEESC_SE_Li128ELb0ELb1ELb0ELb0EEENS1_30DynamicPersistentTileSchedulerILi128ELi128ELb0ELb1ELb0EEEEEEEEEvNT_6ParamsE,"a",@progbits
	.sectionflags	@""
	.align	4
.nv.constant0._ZN7cutlass13device_kernelIN5flash19enable_sm80_to_sm89INS1_16FlashAttnFwdSm80INS1_25CollectiveMainloopFwdSm80ILi4ELi1ELb0EN4cute5tupleIJNS5_1CILi128EEENS7_ILi64EEENS7_ILi96EEEEEELi96ENS_6half_tEfNS_4arch4Sm80ELb1ELb0ELb0ELb0ELb1ELb0ELb1ELb0EEENS1_21CollectiveEpilogueFwdINS6_IJS8_SA_S9_EEENS6_IJNS7_ILi1EEESI_SI_EEESC_SE_Li128ELb0ELb1ELb0ELb0EEENS1_30DynamicPersistentTileSchedulerILi128ELi128ELb0ELb1ELb0EEEEEEEEEvNT_6ParamsE:
	.zero		1592


//--------------------- .nv.constant0._ZN7cutlass13device_kernelIN5flash19enable_sm80_to_sm89INS1_16FlashAttnFwdSm80INS1_25CollectiveMainloopFwdSm80ILi4ELi1ELb0EN4cute5tupleIJNS5_1CILi128EEENS7_ILi64EEENS7_ILi96EEEEEELi96ENS_6half_tEfNS_4arch4Sm80ELb1ELb0ELb0ELb1ELb1ELb0ELb1ELb0EEENS1_21CollectiveEpilogueFwdINS6_IJS8_SA_S9_EEENS6_IJNS7_ILi1EEESI_SI_EEESC_SE_Li128ELb1ELb1ELb0ELb0EEENS1_19SingleTileSchedulerILb1ELb0ELb1ELi128EEEEEEEEEvNT_6ParamsE --------------------------
	.section	.nv.constant0._ZN7cutlass13device_kernelIN5flash19enable_sm80_to_sm89INS1_16FlashAttnFwdSm80INS1_25CollectiveMainloopFwdSm80ILi4ELi1ELb0EN4cute5tupleIJNS5_1CILi128EEENS7_ILi64EEENS7_ILi96EEEEEELi96ENS_6half_tEfNS_4arch4Sm80ELb1ELb0ELb0ELb1ELb1ELb0ELb1ELb0EEENS1_21CollectiveEpilogueFwdINS6_IJS8_SA_S9_EEENS6_IJNS7_ILi1EEESI_SI_EEESC_SE_Li128ELb1ELb1ELb0ELb0EEENS1_19SingleTileSchedulerILb1ELb0ELb1ELi128EEEEEEEEEvNT_6ParamsE,"a",@progbits
	.sectionflags	@""
	.align	4
.nv.constant0._ZN7cutlass13device_kernelIN5flash19enable_sm80_to_sm89INS1_16FlashAttnFwdSm80INS1_25CollectiveMainloopFwdSm80ILi4ELi1ELb0EN4cute5tupleIJNS5_1CILi128EEENS7_ILi64EEENS7_ILi96EEEEEELi96ENS_6half_tEfNS_4arch4Sm80ELb1ELb0ELb0ELb1ELb1ELb0ELb1ELb0EEENS1_21CollectiveEpilogueFwdINS6_IJS8_SA_S9_EEENS6_IJNS7_ILi1EEESI_SI_EEESC_SE_Li128ELb1ELb1ELb0ELb0EEENS1_19SingleTileSchedulerILb1ELb0ELb1ELi128EEEEEEEEEvNT_6ParamsE:
	.zero		1576


//--------------------- .nv.constant0._ZN7cutlass13device_kernelIN5flash19enable_sm80_to_sm89INS1_16FlashAttnFwdSm80INS1_25CollectiveMainloopFwdSm80ILi4ELi1ELb0EN4cute5tupleIJNS5_1CILi128EEENS7_ILi64EEENS7_ILi96EEEEEELi96ENS_6half_tEfNS_4arch4Sm80ELb1ELb0ELb0ELb1ELb1ELb1ELb1ELb0EEENS1_21CollectiveEpilogueFwdINS6_IJS8_SA_S9_EEENS6_IJNS7_ILi1EEESI_SI_EEESC_SE_Li128ELb1ELb1ELb0ELb0EEENS1_19SingleTileSchedulerILb1ELb0ELb1ELi128EEEEEEEEEvNT_6ParamsE --------------------------
	.section	.nv.constant0._ZN7cutlass13device_kernelIN5flash19enable_sm80_to_sm89INS1_16FlashAttnFwdSm80INS1_25CollectiveMainloopFwdSm80ILi4ELi1ELb0EN4cute5tupleIJNS5_1CILi128EEENS7_ILi64EEENS7_ILi96EEEEEELi96ENS_6half_tEfNS_4arch4Sm80ELb1ELb0ELb0ELb1ELb1ELb1ELb1ELb0EEENS1_21CollectiveEpilogueFwdINS6_IJS8_SA_S9_EEENS6_IJNS7_ILi1EEESI_SI_EEESC_SE_Li128ELb1ELb1ELb0ELb0EEENS1_19SingleTileSchedulerILb1ELb0ELb1ELi128EEEEEEEEEvNT_6ParamsE,"a",@progbits
	.sectionflags	@""
	.align	4
.nv.constant0._ZN7cutlass13device_kernelIN5flash19enable_sm80_to_sm89INS1_16FlashAttnFwdSm80INS1_25CollectiveMainloopFwdSm80ILi4ELi1ELb0EN4cute5tupleIJNS5_1CILi128EEENS7_ILi64EEENS7_ILi96EEEEEELi96ENS_6half_tEfNS_4arch4Sm80ELb1ELb0ELb0ELb1ELb1ELb1ELb1ELb0EEENS1_21CollectiveEpilogueFwdINS6_IJS8_SA_S9_EEENS6_IJNS7_ILi1EEESI_SI_EEESC_SE_Li128ELb1ELb1ELb0ELb0EEENS1_19SingleTileSchedulerILb1ELb0ELb1ELi128EEEEEEEEEvNT_6ParamsE:
	.zero		1576


//--------------------- SYMBOLS --------------------------

	.type		.nv.reservedSmem.offset0,@object
	.size		.nv.reservedSmem.offset0,0x4
